//
// Generated by NVIDIA NVVM Compiler
//
// Compiler Build ID: CL-36424714
// Cuda compilation tools, release 13.0, V13.0.88
// Based on NVVM 20.0.0
//

.version 9.0
.target sm_100
.address_size 64

	// .globl	candidate4
// _ZZ10candidate4E15pad_temp_shared has been demoted
// _ZZ10candidate4E13kernel_shared has been demoted

.visible .entry candidate4(
	.param .u64 .ptr .align 1 candidate4_param_0,
	.param .u64 .ptr .align 1 candidate4_param_1,
	.param .u64 .ptr .align 1 candidate4_param_2
)
.maxntid 512
{
	.reg .pred 	%p<12>;
	.reg .b16 	%rs<81>;
	.reg .b32 	%r<117>;
	.reg .b32 	%f<71>;
	.reg .b64 	%rd<45>;
	// demoted variable
	.shared .align 4 .b8 _ZZ10candidate4E15pad_temp_shared[256];
	// demoted variable
	.shared .align 4 .b8 _ZZ10candidate4E13kernel_shared[36864];
	ld.param.u64 	%rd4, [candidate4_param_0];
	ld.param.u64 	%rd5, [candidate4_param_1];
	ld.param.u64 	%rd3, [candidate4_param_2];
	cvta.to.global.u64 	%rd1, %rd5;
	cvta.to.global.u64 	%rd2, %rd4;
	mov.u32 	%r1, %tid.x;
	mov.u32 	%r32, %ctaid.x;
	mul.hi.u32 	%r33, %r32, -1840700269;
	shr.u32 	%r34, %r33, 2;
	shl.b32 	%r35, %r34, 1;
	shr.u32 	%r36, %r1, 2;
	and.b32  	%r37, %r36, 3;
	or.b32  	%r38, %r35, %r37;
	setp.eq.s32 	%p2, %r38, 0;
	add.s32 	%r39, %r35, %r37;
	setp.gt.u32 	%p3, %r39, 14;
	mul.lo.s32 	%r41, %r34, 7;
	sub.s32 	%r42, %r32, %r41;
	shl.b32 	%r2, %r42, 1;
	and.b32  	%r43, %r1, 3;
	or.b32  	%r44, %r2, %r43;
	setp.eq.s32 	%p4, %r44, 0;
	or.pred  	%p5, %p2, %p4;
	add.s32 	%r46, %r2, %r43;
	setp.gt.u32 	%p6, %r46, 14;
	shr.u32 	%r48, %r1, 4;
	mul.lo.s32 	%r49, %r48, 196;
	mul.lo.s32 	%r3, %r34, 28;
	or.b32  	%r50, %r43, %r49;
	add.s32 	%r51, %r50, %r3;
	add.s32 	%r52, %r51, %r2;
	mad.lo.s32 	%r53, %r37, 14, %r52;
	add.s32 	%r4, %r53, -15;
	cvt.u16.u32 	%rs1, %r1;
	mul.hi.u16 	%rs2, %rs1, 1821;
	mad.lo.s16 	%rs3, %rs2, 2268, %rs1;
	cvt.u32.u16 	%r5, %rs3;
	or.b16  	%rs4, %rs1, 512;
	mul.hi.u16 	%rs5, %rs4, 1821;
	mul.wide.u16 	%r54, %rs5, 2304;
	add.s16 	%rs6, %rs1, 8;
	mul.hi.u16 	%rs7, %rs6, 1821;
	mul.lo.s16 	%rs8, %rs7, 36;
	sub.s16 	%rs9, %rs6, %rs8;
	cvt.u32.u16 	%r55, %rs9;
	or.b32  	%r6, %r54, %r55;
	or.b16  	%rs10, %rs1, 1024;
	mul.hi.u16 	%rs11, %rs10, 1821;
	mul.wide.u16 	%r56, %rs11, 2304;
	add.s16 	%rs12, %rs1, 16;
	mul.hi.u16 	%rs13, %rs12, 1821;
	mul.lo.s16 	%rs14, %rs13, 36;
	sub.s16 	%rs15, %rs12, %rs14;
	cvt.u32.u16 	%r57, %rs15;
	or.b32  	%r7, %r56, %r57;
	or.b16  	%rs16, %rs1, 1536;
	mul.hi.u16 	%rs17, %rs16, 1821;
	mul.wide.u16 	%r58, %rs17, 2304;
	add.s16 	%rs18, %rs1, 24;
	mul.hi.u16 	%rs19, %rs18, 1821;
	mul.lo.s16 	%rs20, %rs19, 36;
	sub.s16 	%rs21, %rs18, %rs20;
	cvt.u32.u16 	%r59, %rs21;
	or.b32  	%r8, %r58, %r59;
	or.b16  	%rs22, %rs1, 2048;
	mul.hi.u16 	%rs23, %rs22, 3641;
	shr.u16 	%rs24, %rs23, 1;
	mul.wide.u16 	%r60, %rs24, 2304;
	add.s16 	%rs25, %rs1, 32;
	mul.hi.u16 	%rs26, %rs25, 1821;
	mul.lo.s16 	%rs27, %rs26, 36;
	sub.s16 	%rs28, %rs25, %rs27;
	cvt.u32.u16 	%r61, %rs28;
	or.b32  	%r9, %r60, %r61;
	or.b16  	%rs29, %rs1, 2560;
	mul.hi.u16 	%rs30, %rs29, 3641;
	shr.u16 	%rs31, %rs30, 1;
	mul.wide.u16 	%r62, %rs31, 2304;
	add.s16 	%rs32, %rs1, 4;
	mul.hi.u16 	%rs33, %rs32, 1821;
	mul.lo.s16 	%rs34, %rs33, 36;
	sub.s16 	%rs35, %rs32, %rs34;
	cvt.u32.u16 	%r63, %rs35;
	or.b32  	%r10, %r62, %r63;
	or.b16  	%rs36, %rs1, 3072;
	mul.hi.u16 	%rs37, %rs36, 3641;
	shr.u16 	%rs38, %rs37, 1;
	mul.wide.u16 	%r64, %rs38, 2304;
	add.s16 	%rs39, %rs1, 12;
	mul.hi.u16 	%rs40, %rs39, 1821;
	mul.lo.s16 	%rs41, %rs40, 36;
	sub.s16 	%rs42, %rs39, %rs41;
	cvt.u32.u16 	%r65, %rs42;
	or.b32  	%r11, %r64, %r65;
	or.b16  	%rs43, %rs1, 3584;
	mul.hi.u16 	%rs44, %rs43, 3641;
	shr.u16 	%rs45, %rs44, 1;
	mul.wide.u16 	%r66, %rs45, 2304;
	add.s16 	%rs46, %rs1, 20;
	mul.hi.u16 	%rs47, %rs46, 1821;
	mul.lo.s16 	%rs48, %rs47, 36;
	sub.s16 	%rs49, %rs46, %rs48;
	cvt.u32.u16 	%r67, %rs49;
	or.b32  	%r12, %r66, %r67;
	or.b16  	%rs50, %rs1, 4096;
	mul.hi.u16 	%rs51, %rs50, 3641;
	shr.u16 	%rs52, %rs51, 1;
	mul.wide.u16 	%r68, %rs52, 2304;
	add.s16 	%rs53, %rs1, 28;
	mul.hi.u16 	%rs54, %rs53, 1821;
	mul.lo.s16 	%rs55, %rs54, 36;
	sub.s16 	%rs56, %rs53, %rs55;
	cvt.u32.u16 	%r69, %rs56;
	or.b32  	%r13, %r68, %r69;
	or.b16  	%rs57, %rs1, 5120;
	mul.hi.u16 	%rs58, %rs57, 3641;
	shr.u16 	%rs59, %rs58, 1;
	mul.wide.u16 	%r70, %rs59, 2304;
	or.b32  	%r14, %r70, %r55;
	or.b16  	%rs60, %rs1, 5632;
	mul.hi.u16 	%rs61, %rs60, 3641;
	shr.u16 	%rs62, %rs61, 1;
	mul.wide.u16 	%r71, %rs62, 2304;
	or.b32  	%r15, %r71, %r57;
	or.b16  	%rs63, %rs1, 6144;
	mul.hi.u16 	%rs64, %rs63, 3641;
	shr.u16 	%rs65, %rs64, 1;
	mul.wide.u16 	%r72, %rs65, 2304;
	or.b32  	%r16, %r72, %r59;
	or.b16  	%rs66, %rs1, 6656;
	mul.hi.u16 	%rs67, %rs66, 3641;
	shr.u16 	%rs68, %rs67, 1;
	mul.wide.u16 	%r73, %rs68, 2304;
	or.b32  	%r17, %r73, %r61;
	or.b16  	%rs69, %rs1, 7168;
	mul.hi.u16 	%rs70, %rs69, 3641;
	shr.u16 	%rs71, %rs70, 1;
	mul.wide.u16 	%r74, %rs71, 2304;
	or.b32  	%r18, %r74, %r63;
	or.b16  	%rs72, %rs1, 7680;
	mul.hi.u16 	%rs73, %rs72, 3641;
	shr.u16 	%rs74, %rs73, 1;
	mul.wide.u16 	%r75, %rs74, 2304;
	or.b32  	%r19, %r75, %r65;
	or.b16  	%rs75, %rs1, 8192;
	mul.hi.u16 	%rs76, %rs75, 3641;
	shr.u16 	%rs77, %rs76, 1;
	mul.wide.u16 	%r76, %rs77, 2304;
	or.b32  	%r20, %r76, %r67;
	or.b16  	%rs78, %rs1, 8704;
	mul.hi.u16 	%rs79, %rs78, 3641;
	shr.u16 	%rs80, %rs79, 1;
	mul.wide.u16 	%r77, %rs80, 2304;
	or.b32  	%r21, %r77, %r69;
	shr.u32 	%r22, %r1, 1;
	or.pred  	%p7, %p5, %p3;
	or.pred  	%p1, %p7, %p6;
	shl.b32 	%r78, %r1, 4;
	and.b32  	%r79, %r78, 16;
	mov.u32 	%r80, _ZZ10candidate4E15pad_temp_shared;
	add.s32 	%r23, %r80, %r79;
	mov.b32 	%r114, 0;
	mov.f32 	%f69, 0f00000000;
	mov.f32 	%f70, %f69;
$L__BB0_1:
	setp.gt.u32 	%p8, %r1, 63;
	bar.sync 	0;
	@%p8 bra 	$L__BB0_5;
	mov.f32 	%f68, 0f00000000;
	@%p1 bra 	$L__BB0_4;
	mad.lo.s32 	%r81, %r114, 784, %r4;
	mul.wide.s32 	%rd6, %r81, 4;
	add.s64 	%rd7, %rd2, %rd6;
	ld.global.nc.f32 	%f68, [%rd7];
$L__BB0_4:
	shl.b32 	%r82, %r1, 2;
	mov.u32 	%r83, _ZZ10candidate4E15pad_temp_shared;
	add.s32 	%r84, %r83, %r82;
	st.shared.f32 	[%r84], %f68;
$L__BB0_5:
	mov.u32 	%r86, _ZZ10candidate4E13kernel_shared;
	mad.lo.s32 	%r87, %r22, 144, %r86;
	add.s32 	%r115, %r87, 16;
	mul.lo.s32 	%r88, %r114, 36;
	add.s32 	%r89, %r88, %r5;
	mul.wide.u32 	%rd8, %r89, 4;
	add.s64 	%rd9, %rd1, %rd8;
	ld.global.nc.f32 	%f11, [%rd9];
	shl.b32 	%r90, %r1, 2;
	add.s32 	%r91, %r86, %r90;
	st.shared.f32 	[%r91], %f11;
	add.s32 	%r92, %r6, %r88;
	mul.wide.u32 	%rd10, %r92, 4;
	add.s64 	%rd11, %rd1, %rd10;
	ld.global.nc.f32 	%f12, [%rd11];
	st.shared.f32 	[%r91+2048], %f12;
	add.s32 	%r93, %r7, %r88;
	mul.wide.u32 	%rd12, %r93, 4;
	add.s64 	%rd13, %rd1, %rd12;
	ld.global.nc.f32 	%f13, [%rd13];
	st.shared.f32 	[%r91+4096], %f13;
	add.s32 	%r94, %r8, %r88;
	mul.wide.u32 	%rd14, %r94, 4;
	add.s64 	%rd15, %rd1, %rd14;
	ld.global.nc.f32 	%f14, [%rd15];
	st.shared.f32 	[%r91+6144], %f14;
	add.s32 	%r95, %r9, %r88;
	mul.wide.u32 	%rd16, %r95, 4;
	add.s64 	%rd17, %rd1, %rd16;
	ld.global.nc.f32 	%f15, [%rd17];
	st.shared.f32 	[%r91+8192], %f15;
	add.s32 	%r96, %r10, %r88;
	mul.wide.u32 	%rd18, %r96, 4;
	add.s64 	%rd19, %rd1, %rd18;
	ld.global.nc.f32 	%f16, [%rd19];
	st.shared.f32 	[%r91+10240], %f16;
	add.s32 	%r97, %r11, %r88;
	mul.wide.u32 	%rd20, %r97, 4;
	add.s64 	%rd21, %rd1, %rd20;
	ld.global.nc.f32 	%f17, [%rd21];
	st.shared.f32 	[%r91+12288], %f17;
	add.s32 	%r98, %r12, %r88;
	mul.wide.u32 	%rd22, %r98, 4;
	add.s64 	%rd23, %rd1, %rd22;
	ld.global.nc.f32 	%f18, [%rd23];
	st.shared.f32 	[%r91+14336], %f18;
	add.s32 	%r99, %r13, %r88;
	mul.wide.u32 	%rd24, %r99, 4;
	add.s64 	%rd25, %rd1, %rd24;
	ld.global.nc.f32 	%f19, [%rd25];
	st.shared.f32 	[%r91+16384], %f19;
	ld.global.nc.f32 	%f20, [%rd9+1179648];
	st.shared.f32 	[%r91+18432], %f20;
	add.s32 	%r100, %r14, %r88;
	mul.wide.u32 	%rd26, %r100, 4;
	add.s64 	%rd27, %rd1, %rd26;
	ld.global.nc.f32 	%f21, [%rd27];
	st.shared.f32 	[%r91+20480], %f21;
	add.s32 	%r101, %r15, %r88;
	mul.wide.u32 	%rd28, %r101, 4;
	add.s64 	%rd29, %rd1, %rd28;
	ld.global.nc.f32 	%f22, [%rd29];
	st.shared.f32 	[%r91+22528], %f22;
	add.s32 	%r102, %r16, %r88;
	mul.wide.u32 	%rd30, %r102, 4;
	add.s64 	%rd31, %rd1, %rd30;
	ld.global.nc.f32 	%f23, [%rd31];
	st.shared.f32 	[%r91+24576], %f23;
	add.s32 	%r103, %r17, %r88;
	mul.wide.u32 	%rd32, %r103, 4;
	add.s64 	%rd33, %rd1, %rd32;
	ld.global.nc.f32 	%f24, [%rd33];
	st.shared.f32 	[%r91+26624], %f24;
	add.s32 	%r104, %r18, %r88;
	mul.wide.u32 	%rd34, %r104, 4;
	add.s64 	%rd35, %rd1, %rd34;
	ld.global.nc.f32 	%f25, [%rd35];
	st.shared.f32 	[%r91+28672], %f25;
	add.s32 	%r105, %r19, %r88;
	mul.wide.u32 	%rd36, %r105, 4;
	add.s64 	%rd37, %rd1, %rd36;
	ld.global.nc.f32 	%f26, [%rd37];
	st.shared.f32 	[%r91+30720], %f26;
	add.s32 	%r106, %r20, %r88;
	mul.wide.u32 	%rd38, %r106, 4;
	add.s64 	%rd39, %rd1, %rd38;
	ld.global.nc.f32 	%f27, [%rd39];
	st.shared.f32 	[%r91+32768], %f27;
	add.s32 	%r107, %r21, %r88;
	mul.wide.u32 	%rd40, %r107, 4;
	add.s64 	%rd41, %rd1, %rd40;
	ld.global.nc.f32 	%f28, [%rd41];
	st.shared.f32 	[%r91+34816], %f28;
	bar.sync 	0;
	mov.b32 	%r116, 24;
$L__BB0_6:
	add.s32 	%r108, %r23, %r116;
	ld.shared.f32 	%f29, [%r108+-24];
	ld.shared.f32 	%f30, [%r115+-16];
	fma.rn.f32 	%f31, %f29, %f30, %f70;
	ld.shared.f32 	%f32, [%r108+-8];
	ld.shared.f32 	%f33, [%r115+-4];
	fma.rn.f32 	%f34, %f32, %f33, %f31;
	ld.shared.f32 	%f35, [%r108+8];
	ld.shared.f32 	%f36, [%r115+8];
	fma.rn.f32 	%f37, %f35, %f36, %f34;
	ld.shared.f32 	%f38, [%r108+-20];
	fma.rn.f32 	%f39, %f38, %f30, %f69;
	ld.shared.f32 	%f40, [%r108+-4];
	fma.rn.f32 	%f41, %f40, %f33, %f39;
	ld.shared.f32 	%f42, [%r108+12];
	fma.rn.f32 	%f43, %f42, %f36, %f41;
	ld.shared.f32 	%f44, [%r115+-12];
	fma.rn.f32 	%f45, %f38, %f44, %f37;
	ld.shared.f32 	%f46, [%r115];
	fma.rn.f32 	%f47, %f40, %f46, %f45;
	ld.shared.f32 	%f48, [%r115+12];
	fma.rn.f32 	%f49, %f42, %f48, %f47;
	ld.shared.f32 	%f50, [%r108+-16];
	fma.rn.f32 	%f51, %f50, %f44, %f43;
	ld.shared.f32 	%f52, [%r108];
	fma.rn.f32 	%f53, %f52, %f46, %f51;
	ld.shared.f32 	%f54, [%r108+16];
	fma.rn.f32 	%f55, %f54, %f48, %f53;
	ld.shared.f32 	%f56, [%r115+-8];
	fma.rn.f32 	%f57, %f50, %f56, %f49;
	ld.shared.f32 	%f58, [%r115+4];
	fma.rn.f32 	%f59, %f52, %f58, %f57;
	ld.shared.f32 	%f60, [%r115+16];
	fma.rn.f32 	%f70, %f54, %f60, %f59;
	ld.shared.f32 	%f61, [%r108+-12];
	fma.rn.f32 	%f62, %f61, %f56, %f55;
	ld.shared.f32 	%f63, [%r108+4];
	fma.rn.f32 	%f64, %f63, %f58, %f62;
	ld.shared.f32 	%f65, [%r108+20];
	fma.rn.f32 	%f69, %f65, %f60, %f64;
	add.s32 	%r116, %r116, 64;
	add.s32 	%r115, %r115, 36;
	setp.ne.s32 	%p9, %r116, 280;
	@%p9 bra 	$L__BB0_6;
	add.s32 	%r114, %r114, 1;
	setp.ne.s32 	%p10, %r114, 64;
	@%p10 bra 	$L__BB0_1;
	mad.lo.s32 	%r109, %r22, 196, %r3;
	and.b32  	%r110, %r1, 1;
	setp.eq.b32 	%p11, %r110, 1;
	selp.b32 	%r111, 14, 0, %p11;
	add.s32 	%r112, %r109, %r111;
	add.s32 	%r113, %r112, %r2;
	cvta.to.global.u64 	%rd42, %rd3;
	mul.wide.u32 	%rd43, %r113, 4;
	add.s64 	%rd44, %rd42, %rd43;
	st.global.f32 	[%rd44], %f70;
	st.global.f32 	[%rd44+4], %f69;
	ret;

}


// ===== COMPILED SASS (sm_100) =====

	.target	sm_100

	.elftype	@"ET_EXEC"


//--------------------- .note.nv.tkinfo           --------------------------
	.section	.note.nv.tkinfo,"",@"SHT_NOTE"
	.sectionflags	@"SHF_NOTE_NV_TKINFO"
	.tkinfo
        /*0018*/ 	.word	0x00000002
        /*0030*/ 	.string	""
        /*0030*/ 	.string	"ptxas"
        /*0030*/ 	.string	"Cuda compilation tools, release 13.0, V13.0.88"
        /*0030*/ 	.string	"Build cuda_13.0.r13.0/compiler.36424714_0"
        /*0030*/ 	.string	"-arch sm_100 -m 64 "



//--------------------- .note.nv.cuinfo           --------------------------
	.section	.note.nv.cuinfo,"",@"SHT_NOTE"
	.sectionflags	@"SHF_NOTE_NV_CUINFO"
        /*0018*/ 	.short	0x0002
        /*001a*/ 	.short	0x0064
        /*001c*/ 	.short	0x0082
	.zero		2


//--------------------- .nv.info                  --------------------------
	.section	.nv.info,"",@"SHT_CUDA_INFO"
	.align	4


	//----- nvinfo : EIATTR_REGCOUNT
	.align		4
        /*0000*/ 	.byte	0x04, 0x2f
        /*0002*/ 	.short	(.L_1 - .L_0)
	.align		4
.L_0:
        /*0004*/ 	.word	index@(candidate4)
        /*0008*/ 	.word	0x0000004a


	//----- nvinfo : EIATTR_FRAME_SIZE
	.align		4
.L_1:
        /*000c*/ 	.byte	0x04, 0x11
        /*000e*/ 	.short	(.L_3 - .L_2)
	.align		4
.L_2:
        /*0010*/ 	.word	index@(candidate4)
        /*0014*/ 	.word	0x00000000


	//----- nvinfo : EIATTR_MIN_STACK_SIZE
	.align		4
.L_3:
        /*0018*/ 	.byte	0x04, 0x12
        /*001a*/ 	.short	(.L_5 - .L_4)
	.align		4
.L_4:
        /*001c*/ 	.word	index@(candidate4)
        /*0020*/ 	.word	0x00000000
.L_5:


//--------------------- .nv.compat                --------------------------
	.section	.nv.compat,"",@"SHT_CUDA_COMPAT_INFO"
	.align	4
        /*0000*/ 	.byte	0x02, 0x09, 0x00, 0x00, 0x02, 0x02, 0x01, 0x00, 0x02, 0x05, 0x05, 0x00, 0x03, 0x07, 0x01, 0x01
        /*0010*/ 	.byte	0x02, 0x03, 0x00, 0x00, 0x02, 0x06, 0x01, 0x00, 0x04, 0x0b, 0x08, 0x00, 0x09, 0x00, 0x00, 0x00
        /*0020*/ 	.byte	0x00, 0x00, 0x00, 0x00


//--------------------- .nv.info.candidate4       --------------------------
	.section	.nv.info.candidate4,"",@"SHT_CUDA_INFO"
	.sectionflags	@""
	.align	4


	//----- nvinfo : EIATTR_CUDA_API_VERSION
	.align		4
        /*0000*/ 	.byte	0x04, 0x37
        /*0002*/ 	.short	(.L_7 - .L_6)
.L_6:
        /*0004*/ 	.word	0x00000082


	//----- nvinfo : EIATTR_KPARAM_INFO
	.align		4
.L_7:
        /*0008*/ 	.byte	0x04, 0x17
        /*000a*/ 	.short	(.L_9 - .L_8)
.L_8:
        /*000c*/ 	.word	0x00000000
        /*0010*/ 	.short	0x0002
        /*0012*/ 	.short	0x0010
        /*0014*/ 	.byte	0x00, 0xf5, 0x21, 0x00


	//----- nvinfo : EIATTR_KPARAM_INFO
	.align		4
.L_9:
        /*0018*/ 	.byte	0x04, 0x17
        /*001a*/ 	.short	(.L_11 - .L_10)
.L_10:
        /*001c*/ 	.word	0x00000000
        /*0020*/ 	.short	0x0001
        /*0022*/ 	.short	0x0008
        /*0024*/ 	.byte	0x00, 0xf5, 0x21, 0x00


	//----- nvinfo : EIATTR_KPARAM_INFO
	.align		4
.L_11:
        /*0028*/ 	.byte	0x04, 0x17
        /*002a*/ 	.short	(.L_13 - .L_12)
.L_12:
        /*002c*/ 	.word	0x00000000
        /*0030*/ 	.short	0x0000
        /*0032*/ 	.short	0x0000
        /*0034*/ 	.byte	0x00, 0xf5, 0x21, 0x00


	//----- nvinfo : EIATTR_SPARSE_MMA_MASK
	.align		4
.L_13:
        /*0038*/ 	.byte	0x03, 0x50
        /*003a*/ 	.short	0x0000


	//----- nvinfo : EIATTR_MAXREG_COUNT
	.align		4
        /*003c*/ 	.byte	0x03, 0x1b
        /*003e*/ 	.short	0x0080


	//----- nvinfo : EIATTR_NUM_BARRIERS
	.align		4
        /*0040*/ 	.byte	0x02, 0x4c
        /*0042*/ 	.byte	0x01
	.zero		1


	//----- nvinfo : EIATTR_MERCURY_ISA_VERSION
	.align		4
        /*0044*/ 	.byte	0x03, 0x5f
        /*0046*/ 	.short	0x0101


	//----- nvinfo : EIATTR_VRC_CTA_INIT_COUNT
	.align		4
        /*0048*/ 	.byte	0x02, 0x4a
	.zero		1
	.zero		1


	//----- nvinfo : EIATTR_EXIT_INSTR_OFFSETS
	.align		4
        /*004c*/ 	.byte	0x04, 0x1c
        /*004e*/ 	.short	(.L_15 - .L_14)


	//   ....[0]....
.L_14:
        /*0050*/ 	.word	0x00001a60


	//----- nvinfo : EIATTR_MAX_THREADS
	.align		4
.L_15:
        /*0054*/ 	.byte	0x04, 0x05
        /*0056*/ 	.short	(.L_17 - .L_16)
.L_16:
        /*0058*/ 	.word	0x00000200
        /*005c*/ 	.word	0x00000001
        /*0060*/ 	.word	0x00000001


	//----- nvinfo : EIATTR_CRS_STACK_SIZE
	.align		4
.L_17:
        /*0064*/ 	.byte	0x04, 0x1e
        /*0066*/ 	.short	(.L_19 - .L_18)
.L_18:
        /*0068*/ 	.word	0x00000000


	//----- nvinfo : EIATTR_CBANK_PARAM_SIZE
	.align		4
.L_19:
        /*006c*/ 	.byte	0x03, 0x19
        /*006e*/ 	.short	0x0018


	//----- nvinfo : EIATTR_PARAM_CBANK
	.align		4
        /*0070*/ 	.byte	0x04, 0x0a
        /*0072*/ 	.short	(.L_21 - .L_20)
	.align		4
.L_20:
        /*0074*/ 	.word	index@(.nv.constant0.candidate4)
        /*0078*/ 	.short	0x0380
        /*007a*/ 	.short	0x0018


	//----- nvinfo : EIATTR_SW_WAR
	.align		4
.L_21:
        /*007c*/ 	.byte	0x04, 0x36
        /*007e*/ 	.short	(.L_23 - .L_22)
.L_22:
        /*0080*/ 	.word	0x00000008
.L_23:


//--------------------- .nv.callgraph             --------------------------
	.section	.nv.callgraph,"",@"SHT_CUDA_CALLGRAPH"
	.align	4
	.sectionentsize	8
	.align		4
        /*0000*/ 	.word	0x00000000
	.align		4
        /*0004*/ 	.word	0xffffffff
	.align		4
        /*0008*/ 	.word	0x00000000
	.align		4
        /*000c*/ 	.word	0xfffffffe
	.align		4
        /*0010*/ 	.word	0x00000000
	.align		4
        /*0014*/ 	.word	0xfffffffd
	.align		4
        /*0018*/ 	.word	0x00000000
	.align		4
        /*001c*/ 	.word	0xfffffffc


//--------------------- .text.candidate4          --------------------------
	.section	.text.candidate4,"ax",@progbits
	.align	128
        .global         candidate4
        .type           candidate4,@function
        .size           candidate4,(.L_x_4 - candidate4)
        .other          candidate4,@"STO_CUDA_ENTRY STV_DEFAULT"
candidate4:
.text.candidate4:
[----:B------:R-:W-:Y:S01]  /*0000*/  LDC R1, c[0x0][0x37c] ;  /* 0x0000df00ff017b82 */ /* 0x000fe20000000800 */
[----:B------:R-:W0:Y:S07]  /*0010*/  S2R R11, SR_CTAID.X ;  /* 0x00000000000b7919 */ /* 0x000e2e0000002500 */
[----:B------:R-:W1:Y:S01]  /*0020*/  S2UR UR5, SR_CgaCtaId ;  /* 0x00000000000579c3 */ /* 0x000e620000008800 */
[----:B------:R-:W-:Y:S01]  /*0030*/  MOV R23, RZ ;  /* 0x000000ff00177202 */ /* 0x000fe20000000f00 */
[----:B------:R-:W-:Y:S01]  /*0040*/  IMAD.MOV.U32 R17, RZ, RZ, RZ ;  /* 0x000000ffff117224 */ /* 0x000fe200078e00ff */
[----:B------:R-:W2:Y:S01]  /*0050*/  S2R R0, SR_TID.X ;  /* 0x0000000000007919 */ /* 0x000ea20000002100 */
[----:B------:R-:W-:Y:S01]  /*0060*/  UMOV UR4, 0x400 ;  /* 0x0000040000047882 */ /* 0x000fe20000000000 */
[----:B------:R-:W3:Y:S01]  /*0070*/  LDCU.64 UR8, c[0x0][0x358] ;  /* 0x00006b00ff0877ac */ /* 0x000ee20008000a00 */
[----:B-1----:R-:W-:Y:S01]  /*0080*/  ULEA UR4, UR5, UR4, 0x18 ;  /* 0x0000000405047291 */ /* 0x002fe2000f8ec0ff */
[----:B0-----:R-:W-:Y:S01]  /*0090*/  IMAD.HI.U32 R2, R11, -0x6db6db6d, RZ ;  /* 0x924924930b027827 */ /* 0x001fe200078e00ff */
[----:B--2---:R-:W-:-:S04]  /*00a0*/  IADD3 R8, PT, PT, R0, 0x8, RZ ;  /* 0x0000000800087810 */ /* 0x004fc80007ffe0ff */
[----:B------:R-:W-:Y:S02]  /*00b0*/  SHF.R.U32.HI R2, RZ, 0x2, R2 ;  /* 0x00000002ff027819 */ /* 0x000fe40000011602 */
[C---:B------:R-:W-:Y:S02]  /*00c0*/  IADD3 R7, PT, PT, R0.reuse, 0x10, RZ ;  /* 0x0000001000077810 */ /* 0x040fe40007ffe0ff */
[----:B------:R-:W-:Y:S01]  /*00d0*/  LOP3.LUT R5, R0, 0x3, RZ, 0xc0, !PT ;  /* 0x0000000300057812 */ /* 0x000fe200078ec0ff */
[C---:B------:R-:W-:Y:S01]  /*00e0*/  IMAD R64, R2.reuse, -0x7, R11 ;  /* 0xfffffff902407824 */ /* 0x040fe200078e020b */
[--C-:B------:R-:W-:Y:S01]  /*00f0*/  SHF.R.U32.HI R6, RZ, 0x4, R0.reuse ;  /* 0x00000004ff067819 */ /* 0x100fe20000011600 */
[----:B------:R-:W-:Y:S01]  /*0100*/  IMAD R71, R2, 0x1c, RZ ;  /* 0x0000001c02477824 */ /* 0x000fe200078e02ff */
[----:B------:R-:W-:Y:S02]  /*0110*/  SHF.R.U32.HI R3, RZ, 0x2, R0 ;  /* 0x00000002ff037819 */ /* 0x000fe40000011600 */
[----:B------:R-:W-:Y:S01]  /*0120*/  LOP3.LUT R10, R8, 0xffff, RZ, 0xc0, !PT ;  /* 0x0000ffff080a7812 */ /* 0x000fe200078ec0ff */
[----:B------:R-:W-:Y:S01]  /*0130*/  IMAD R6, R6, 0xc4, R5 ;  /* 0x000000c406067824 */ /* 0x000fe200078e0205 */
[----:B------:R-:W-:-:S02]  /*0140*/  LOP3.LUT R11, R7, 0xffff, RZ, 0xc0, !PT ;  /* 0x0000ffff070b7812 */ /* 0x000fc400078ec0ff */
[----:B------:R-:W-:Y:S02]  /*0150*/  LOP3.LUT R4, R3, 0x3, RZ, 0xc0, !PT ;  /* 0x0000000303047812 */ /* 0x000fe400078ec0ff */
[----:B------:R-:W-:Y:S01]  /*0160*/  SHF.L.U32 R3, R2, 0x1, RZ ;  /* 0x0000000102037819 */ /* 0x000fe200000006ff */
[----:B------:R-:W-:Y:S01]  /*0170*/  IMAD R2, R10, 0x71d, RZ ;  /* 0x0000071d0a027824 */ /* 0x000fe200078e02ff */
[----:B------:R-:W-:Y:S01]  /*0180*/  SHF.L.U32 R64, R64, 0x1, RZ ;  /* 0x0000000140407819 */ /* 0x000fe200000006ff */
[----:B------:R-:W-:Y:S01]  /*0190*/  IMAD R11, R11, 0x71d, RZ ;  /* 0x0000071d0b0b7824 */ /* 0x000fe200078e02ff */
[----:B------:R-:W-:Y:S02]  /*01a0*/  LOP3.LUT R9, R0, 0xffff, RZ, 0xc0, !PT ;  /* 0x0000ffff00097812 */ /* 0x000fe400078ec0ff */
[C---:B------:R-:W-:Y:S02]  /*01b0*/  IADD3 R69, PT, PT, R64.reuse, R6, R71 ;  /* 0x0000000640457210 */ /* 0x040fe40007ffe047 */
[----:B------:R-:W-:Y:S01]  /*01c0*/  LOP3.LUT P0, RZ, R3, R4, RZ, 0xfc, !PT ;  /* 0x0000000403ff7212 */ /* 0x000fe2000780fcff */
[----:B------:R-:W-:Y:S01]  /*01d0*/  IMAD R9, R9, 0x71d, RZ ;  /* 0x0000071d09097824 */ /* 0x000fe200078e02ff */
[----:B------:R-:W-:Y:S01]  /*01e0*/  LOP3.LUT P1, RZ, R64, 0x3, R0, 0xf8, !PT ;  /* 0x0000000340ff7812 */ /* 0x000fe2000782f800 */
[----:B------:R-:W-:Y:S01]  /*01f0*/  IMAD R69, R4, 0xe, R69 ;  /* 0x0000000e04457824 */ /* 0x000fe200078e0245 */
[----:B------:R-:W-:-:S02]  /*0200*/  SHF.R.U32.HI R2, RZ, 0x10, R2 ;  /* 0x00000010ff027819 */ /* 0x000fc40000011602 */
[----:B------:R-:W-:Y:S02]  /*0210*/  SHF.R.U32.HI R6, RZ, 0x10, R11 ;  /* 0x00000010ff067819 */ /* 0x000fe4000001160b */
[----:B------:R-:W-:Y:S02]  /*0220*/  IADD3 R3, PT, PT, R3, R4, RZ ;  /* 0x0000000403037210 */ /* 0x000fe40007ffe0ff */
[----:B------:R-:W-:Y:S02]  /*0230*/  PLOP3.LUT P0, PT, P0, P1, PT, 0x2f, 0xf2 ;  /* 0x0000000000f2781c */ /* 0x000fe40000702577 */
[----:B------:R-:W-:Y:S02]  /*0240*/  PRMT R4, R2, 0x9910, RZ ;  /* 0x0000991002047816 */ /* 0x000fe400000000ff */
[----:B------:R-:W-:Y:S02]  /*0250*/  PRMT R6, R6, 0x9910, RZ ;  /* 0x0000991006067816 */ /* 0x000fe400000000ff */
[----:B------:R-:W-:-:S02]  /*0260*/  ISETP.GT.U32.OR P0, PT, R3, 0xe, P0 ;  /* 0x0000000e0300780c */ /* 0x000fc40000704470 */
[----:B------:R-:W-:Y:S02]  /*0270*/  SHF.R.U32.HI R2, RZ, 0x10, R9 ;  /* 0x00000010ff027819 */ /* 0x000fe40000011609 */
[----:B------:R-:W-:Y:S02]  /*0280*/  MOV R3, R4 ;  /* 0x0000000400037202 */ /* 0x000fe40000000f00 */
[----:B------:R-:W-:Y:S02]  /*0290*/  MOV R4, R6 ;  /* 0x0000000600047202 */ /* 0x000fe40000000f00 */
[----:B------:R-:W-:Y:S01]  /*02a0*/  PRMT R10, R2, 0x9910, RZ ;  /* 0x00009910020a7816 */ /* 0x000fe200000000ff */
[----:B------:R-:W-:Y:S01]  /*02b0*/  IMAD R2, R3, 0x24, RZ ;  /* 0x0000002403027824 */ /* 0x000fe200078e02ff */
[----:B------:R-:W-:Y:S01]  /*02c0*/  IADD3 R6, PT, PT, R0, 0x18, RZ ;  /* 0x0000001800067810 */ /* 0x000fe20007ffe0ff */
[----:B------:R-:W-:Y:S01]  /*02d0*/  IMAD R3, R4, 0x24, RZ ;  /* 0x0000002404037824 */ /* 0x000fe200078e02ff */
[----:B------:R-:W-:-:S02]  /*02e0*/  MOV R4, R10 ;  /* 0x0000000a00047202 */ /* 0x000fc40000000f00 */
[----:B------:R-:W-:Y:S01]  /*02f0*/  IADD3 R2, PT, PT, RZ, -R2, RZ ;  /* 0x80000002ff027210 */ /* 0x000fe20007ffe0ff */
[----:B------:R-:W-:Y:S01]  /*0300*/  IMAD.MOV R10, RZ, RZ, -R3 ;  /* 0x000000ffff0a7224 */ /* 0x000fe200078e0a03 */
[----:B------:R-:W-:Y:S02]  /*0310*/  LOP3.LUT R9, R6, 0xffff, RZ, 0xc0, !PT ;  /* 0x0000ffff06097812 */ /* 0x000fe400078ec0ff */
[----:B------:R-:W-:Y:S02]  /*0320*/  PRMT R67, R0, 0x9910, RZ ;  /* 0x0000991000437816 */ /* 0x000fe400000000ff */
[----:B------:R-:W-:Y:S01]  /*0330*/  PRMT R3, R2, 0x7710, RZ ;  /* 0x0000771002037816 */ /* 0x000fe200000000ff */
[----:B------:R-:W-:Y:S01]  /*0340*/  IMAD R9, R9, 0x71d, RZ ;  /* 0x0000071d09097824 */ /* 0x000fe200078e02ff */
[----:B------:R-:W-:Y:S01]  /*0350*/  PRMT R2, R10, 0x7710, RZ ;  /* 0x000077100a027816 */ /* 0x000fe200000000ff */
[----:B------:R-:W-:Y:S01]  /*0360*/  IMAD R67, R4, 0x8dc, R67 ;  /* 0x000008dc04437824 */ /* 0x000fe200078e0243 */
[----:B------:R-:W-:-:S02]  /*0370*/  IADD3 R11, PT, PT, R0, 0xc, RZ ;  /* 0x0000000c000b7810 */ /* 0x000fc40007ffe0ff */
[----:B------:R-:W-:Y:S02]  /*0380*/  IADD3 R4, PT, PT, R7, R2, RZ ;  /* 0x0000000207047210 */ /* 0x000fe40007ffe0ff */
[----:B------:R-:W-:Y:S02]  /*0390*/  IADD3 R7, PT, PT, R0, 0x20, RZ ;  /* 0x0000002000077810 */ /* 0x000fe40007ffe0ff */
[----:B------:R-:W-:Y:S02]  /*03a0*/  SHF.R.U32.HI R2, RZ, 0x10, R9 ;  /* 0x00000010ff027819 */ /* 0x000fe40000011609 */
[----:B------:R-:W-:Y:S02]  /*03b0*/  IADD3 R8, PT, PT, R8, R3, RZ ;  /* 0x0000000308087210 */ /* 0x000fe40007ffe0ff */
[----:B------:R-:W-:Y:S02]  /*03c0*/  IADD3 R12, PT, PT, R0, 0x14, RZ ;  /* 0x00000014000c7810 */ /* 0x000fe40007ffe0ff */
[----:B------:R-:W-:-:S02]  /*03d0*/  IADD3 R5, PT, PT, R64, R5, RZ ;  /* 0x0000000540057210 */ /* 0x000fc40007ffe0ff */
[----:B------:R-:W-:Y:S02]  /*03e0*/  LOP3.LUT R3, R7, 0xffff, RZ, 0xc0, !PT ;  /* 0x0000ffff07037812 */ /* 0x000fe400078ec0ff */
[----:B------:R-:W-:Y:S02]  /*03f0*/  IADD3 R10, PT, PT, R0, 0x4, RZ ;  /* 0x00000004000a7810 */ /* 0x000fe40007ffe0ff */
[----:B------:R-:W-:Y:S01]  /*0400*/  PRMT R2, R2, 0x9910, RZ ;  /* 0x0000991002027816 */ /* 0x000fe200000000ff */
[----:B------:R-:W-:Y:S01]  /*0410*/  IMAD R3, R3, 0x71d, RZ ;  /* 0x0000071d03037824 */ /* 0x000fe200078e02ff */
[----:B------:R-:W-:Y:S02]  /*0420*/  LOP3.LUT R9, R11, 0xffff, RZ, 0xc0, !PT ;  /* 0x0000ffff0b097812 */ /* 0x000fe400078ec0ff */
[----:B------:R-:W-:Y:S01]  /*0430*/  LOP3.LUT R13, R12, 0xffff, RZ, 0xc0, !PT ;  /* 0x0000ffff0c0d7812 */ /* 0x000fe200078ec0ff */
[----:B------:R-:W-:Y:S01]  /*0440*/  IMAD R2, R2, 0x24, RZ ;  /* 0x0000002402027824 */ /* 0x000fe200078e02ff */
[----:B------:R-:W-:Y:S01]  /*0450*/  ISETP.GT.U32.OR P0, PT, R5, 0xe, P0 ;  /* 0x0000000e0500780c */ /* 0x000fe20000704470 */
[----:B------:R-:W-:Y:S01]  /*0460*/  IMAD R9, R9, 0x71d, RZ ;  /* 0x0000071d09097824 */ /* 0x000fe200078e02ff */
[----:B------:R-:W-:Y:S01]  /*0470*/  LOP3.LUT R5, R10, 0xffff, RZ, 0xc0, !PT ;  /* 0x0000ffff0a057812 */ /* 0x000fe200078ec0ff */
[----:B------:R-:W-:Y:S01]  /*0480*/  IMAD R13, R13, 0x71d, RZ ;  /* 0x0000071d0d0d7824 */ /* 0x000fe200078e02ff */
[----:B------:R-:W-:-:S02]  /*0490*/  SHF.R.U32.HI R3, RZ, 0x10, R3 ;  /* 0x00000010ff037819 */ /* 0x000fc40000011603 */
[----:B------:R-:W-:Y:S01]  /*04a0*/  IADD3 R14, PT, PT, RZ, -R2, RZ ;  /* 0x80000002ff0e7210 */ /* 0x000fe20007ffe0ff */
[----:B------:R-:W-:Y:S01]  /*04b0*/  IMAD R5, R5, 0x71d, RZ ;  /* 0x0000071d05057824 */ /* 0x000fe200078e02ff */
[----:B------:R-:W-:Y:S02]  /*04c0*/  SHF.R.U32.HI R2, RZ, 0x10, R9 ;  /* 0x00000010ff027819 */ /* 0x000fe40000011609 */
[----:B------:R-:W-:Y:S02]  /*04d0*/  SHF.R.U32.HI R9, RZ, 0x10, R13 ;  /* 0x00000010ff097819 */ /* 0x000fe4000001160d */
[----:B------:R-:W-:Y:S02]  /*04e0*/  PRMT R13, R3, 0x9910, RZ ;  /* 0x00009910030d7816 */ /* 0x000fe400000000ff */
[----:B------:R-:W-:Y:S02]  /*04f0*/  SHF.R.U32.HI R5, RZ, 0x10, R5 ;  /* 0x00000010ff057819 */ /* 0x000fe40000011605 */
[----:B------:R-:W-:-:S02]  /*0500*/  PRMT R3, R14, 0x7710, RZ ;  /* 0x000077100e037816 */ /* 0x000fc400000000ff */
[----:B------:R-:W-:Y:S01]  /*0510*/  PRMT R15, R2, 0x9910, RZ ;  /* 0x00009910020f7816 */ /* 0x000fe200000000ff */
[----:B------:R-:W-:Y:S01]  /*0520*/  IMAD.MOV.U32 R2, RZ, RZ, R13 ;  /* 0x000000ffff027224 */ /* 0x000fe200078e000d */
[----:B------:R-:W-:Y:S02]  /*0530*/  PRMT R14, R5, 0x9910, RZ ;  /* 0x00009910050e7816 */ /* 0x000fe400000000ff */
[----:B------:R-:W-:Y:S01]  /*0540*/  IADD3 R5, PT, PT, R6, R3, RZ ;  /* 0x0000000306057210 */ /* 0x000fe20007ffe0ff */
[----:B------:R-:W-:Y:S01]  /*0550*/  IMAD R2, R2, 0x24, RZ ;  /* 0x0000002402027824 */ /* 0x000fe200078e02ff */
[----:B------:R-:W-:Y:S02]  /*0560*/  MOV R6, R15 ;  /* 0x0000000f00067202 */ /* 0x000fe40000000f00 */
[----:B------:R-:W-:Y:S02]  /*0570*/  MOV R3, R14 ;  /* 0x0000000e00037202 */ /* 0x000fe40000000f00 */
[----:B------:R-:W-:Y:S01]  /*0580*/  PRMT R13, R9, 0x9910, RZ ;  /* 0x00009910090d7816 */ /* 0x000fe200000000ff */
[----:B------:R-:W-:Y:S01]  /*0590*/  IMAD R6, R6, 0x24, RZ ;  /* 0x0000002406067824 */ /* 0x000fe200078e02ff */
[----:B------:R-:W-:Y:S01]  /*05a0*/  IADD3 R14, PT, PT, RZ, -R2, RZ ;  /* 0x80000002ff0e7210 */ /* 0x000fe20007ffe0ff */
[----:B------:R-:W-:Y:S01]  /*05b0*/  IMAD R3, R3, 0x24, RZ ;  /* 0x0000002403037824 */ /* 0x000fe200078e02ff */
[----:B------:R-:W-:Y:S01]  /*05c0*/  IADD3 R9, PT, PT, R0, 0x1c, RZ ;  /* 0x0000001c00097810 */ /* 0x000fe20007ffe0ff */
[----:B------:R-:W-:Y:S01]  /*05d0*/  IMAD R2, R13, 0x24, RZ ;  /* 0x000000240d027824 */ /* 0x000fe200078e02ff */
[----:B------:R-:W-:-:S02]  /*05e0*/  IADD3 R6, PT, PT, RZ, -R6, RZ ;  /* 0x80000006ff067210 */ /* 0x000fc40007ffe0ff */
[----:B------:R-:W-:Y:S02]  /*05f0*/  IADD3 R3, PT, PT, RZ, -R3, RZ ;  /* 0x80000003ff037210 */ /* 0x000fe40007ffe0ff */
[----:B------:R-:W-:Y:S02]  /*0600*/  LOP3.LUT R15, R9, 0xffff, RZ, 0xc0, !PT ;  /* 0x0000ffff090f7812 */ /* 0x000fe400078ec0ff */
[----:B------:R-:W-:Y:S02]  /*0610*/  IADD3 R13, PT, PT, RZ, -R2, RZ ;  /* 0x80000002ff0d7210 */ /* 0x000fe40007ffe0ff */
[----:B------:R-:W-:Y:S01]  /*0620*/  PRMT R14, R14, 0x7710, RZ ;  /* 0x000077100e0e7816 */ /* 0x000fe200000000ff */
[----:B------:R-:W-:Y:S01]  /*0630*/  IMAD R15, R15, 0x71d, RZ ;  /* 0x0000071d0f0f7824 */ /* 0x000fe200078e02ff */
[----:B------:R-:W-:Y:S02]  /*0640*/  PRMT R2, R6, 0x7710, RZ ;  /* 0x0000771006027816 */ /* 0x000fe400000000ff */
[----:B------:R-:W-:Y:S01]  /*0650*/  PRMT R3, R3, 0x7710, RZ ;  /* 0x0000771003037816 */ /* 0x000fe200000000ff */
[----:B------:R-:W-:Y:S01]  /*0660*/  IMAD.IADD R7, R7, 0x1, R14 ;  /* 0x0000000107077824 */ /* 0x000fe200078e020e */
[----:B------:R-:W-:-:S02]  /*0670*/  PRMT R13, R13, 0x7710, RZ ;  /* 0x000077100d0d7816 */ /* 0x000fc400000000ff */
[----:B------:R-:W-:Y:S02]  /*0680*/  IADD3 R2, PT, PT, R11, R2, RZ ;  /* 0x000000020b027210 */ /* 0x000fe40007ffe0ff */
[----:B------:R-:W-:Y:S02]  /*0690*/  LOP3.LUT R11, R0, 0x400, RZ, 0xfc, !PT ;  /* 0x00000400000b7812 */ /* 0x000fe400078efcff */
[----:B------:R-:W-:Y:S02]  /*06a0*/  IADD3 R6, PT, PT, R10, R3, RZ ;  /* 0x000000030a067210 */ /* 0x000fe40007ffe0ff */
[C---:B------:R-:W-:Y:S02]  /*06b0*/  LOP3.LUT R14, R0.reuse, 0x1600, RZ, 0xfc, !PT ;  /* 0x00001600000e7812 */ /* 0x040fe400078efcff */
[----:B------:R-:W-:Y:S02]  /*06c0*/  LOP3.LUT R10, R0, 0x200, RZ, 0xfc, !PT ;  /* 0x00000200000a7812 */ /* 0x000fe400078efcff */
[----:B------:R-:W-:-:S02]  /*06d0*/  IADD3 R3, PT, PT, R12, R13, RZ ;  /* 0x0000000d0c037210 */ /* 0x000fc40007ffe0ff */
[----:B------:R-:W-:Y:S02]  /*06e0*/  LOP3.LUT R13, R0, 0x1400, RZ, 0xfc, !PT ;  /* 0x00001400000d7812 */ /* 0x000fe400078efcff */
[----:B------:R-:W-:Y:S02]  /*06f0*/  SHF.R.U32.HI R12, RZ, 0x10, R15 ;  /* 0x00000010ff0c7819 */ /* 0x000fe4000001160f */
[----:B------:R-:W-:Y:S02]  /*0700*/  LOP3.LUT R11, R11, 0xffff, RZ, 0xc0, !PT ;  /* 0x0000ffff0b0b7812 */ /* 0x000fe400078ec0ff */
[----:B------:R-:W-:Y:S02]  /*0710*/  LOP3.LUT R14, R14, 0xffff, RZ, 0xc0, !PT ;  /* 0x0000ffff0e0e7812 */ /* 0x000fe400078ec0ff */
[----:B------:R-:W-:Y:S01]  /*0720*/  LOP3.LUT R10, R10, 0xffff, RZ, 0xc0, !PT ;  /* 0x0000ffff0a0a7812 */ /* 0x000fe200078ec0ff */
[----:B------:R-:W-:Y:S01]  /*0730*/  IMAD R11, R11, 0x71d, RZ ;  /* 0x0000071d0b0b7824 */ /* 0x000fe200078e02ff */
[----:B------:R-:W-:Y:S01]  /*0740*/  PRMT R12, R12, 0x9910, RZ ;  /* 0x000099100c0c7816 */ /* 0x000fe200000000ff */
[----:B------:R-:W-:Y:S01]  /*0750*/  IMAD R14, R14, 0xe39, RZ ;  /* 0x00000e390e0e7824 */ /* 0x000fe200078e02ff */
[----:B------:R-:W-:Y:S01]  /*0760*/  LOP3.LUT R13, R13, 0xffff, RZ, 0xc0, !PT ;  /* 0x0000ffff0d0d7812 */ /* 0x000fe200078ec0ff */
[----:B------:R-:W-:Y:S01]  /*0770*/  IMAD R10, R10, 0x71d, RZ ;  /* 0x0000071d0a0a7824 */ /* 0x000fe200078e02ff */
[----:B------:R-:W-:Y:S01]  /*0780*/  SHF.R.U32.HI R11, RZ, 0x10, R11 ;  /* 0x00000010ff0b7819 */ /* 0x000fe2000001160b */
[----:B------:R-:W-:Y:S01]  /*0790*/  IMAD R12, R12, 0x24, RZ ;  /* 0x000000240c0c7824 */ /* 0x000fe200078e02ff */
[----:B------:R-:W-:Y:S01]  /*07a0*/  SHF.R.U32.HI R14, RZ, 0x11, R14 ;  /* 0x00000011ff0e7819 */ /* 0x000fe2000001160e */
[----:B------:R-:W-:Y:S01]  /*07b0*/  IMAD R13, R13, 0xe39, RZ ;  /* 0x00000e390d0d7824 */ /* 0x000fe200078e02ff */
[----:B------:R-:W-:Y:S01]  /*07c0*/  SHF.R.U32.HI R10, RZ, 0x10, R10 ;  /* 0x00000010ff0a7819 */ /* 0x000fe2000001160a */
[----:B------:R-:W-:Y:S01]  /*07d0*/  IMAD R63, R11, 0x900, RZ ;  /* 0x000009000b3f7824 */ /* 0x000fe200078e02ff */
[----:B------:R-:W-:Y:S01]  /*07e0*/  IADD3 R12, PT, PT, RZ, -R12, RZ ;  /* 0x8000000cff0c7210 */ /* 0x000fe20007ffe0ff */
[----:B------:R-:W-:Y:S01]  /*07f0*/  IMAD R61, R14, 0x900, RZ ;  /* 0x000009000e3d7824 */ /* 0x000fe200078e02ff */
[----:B------:R-:W-:Y:S01]  /*0800*/  SHF.R.U32.HI R13, RZ, 0x11, R13 ;  /* 0x00000011ff0d7819 */ /* 0x000fe2000001160d */
[----:B------:R-:W-:Y:S01]  /*0810*/  IMAD R10, R10, 0x900, RZ ;  /* 0x000009000a0a7824 */ /* 0x000fe200078e02ff */
[----:B------:R-:W-:-:S02]  /*0820*/  LOP3.LUT R11, R8, 0xffff, RZ, 0xc0, !PT ;  /* 0x0000ffff080b7812 */ /* 0x000fc400078ec0ff */
[----:B------:R-:W-:Y:S01]  /*0830*/  LOP3.LUT R8, R4, 0xffff, RZ, 0xc0, !PT ;  /* 0x0000ffff04087812 */ /* 0x000fe200078ec0ff */
[----:B------:R-:W-:Y:S01]  /*0840*/  IMAD R50, R13, 0x900, RZ ;  /* 0x000009000d327824 */ /* 0x000fe200078e02ff */
[----:B------:R-:W-:Y:S02]  /*0850*/  PRMT R12, R12, 0x7710, RZ ;  /* 0x000077100c0c7816 */ /* 0x000fe400000000ff */
[-C--:B------:R-:W-:Y:S02]  /*0860*/  LOP3.LUT R63, R63, R8.reuse, RZ, 0xfc, !PT ;  /* 0x000000083f3f7212 */ /* 0x080fe400078efcff */
[----:B------:R-:W-:Y:S02]  /*0870*/  LOP3.LUT R61, R61, R8, RZ, 0xfc, !PT ;  /* 0x000000083d3d7212 */ /* 0x000fe400078efcff */
[----:B------:R-:W-:Y:S02]  /*0880*/  IADD3 R4, PT, PT, R9, R12, RZ ;  /* 0x0000000c09047210 */ /* 0x000fe40007ffe0ff */
[----:B------:R-:W-:-:S02]  /*0890*/  LOP3.LUT R65, R10, R11, RZ, 0xfc, !PT ;  /* 0x0000000b0a417212 */ /* 0x000fc400078efcff */
[C---:B------:R-:W-:Y:S02]  /*08a0*/  LOP3.LUT R8, R0.reuse, 0x600, RZ, 0xfc, !PT ;  /* 0x0000060000087812 */ /* 0x040fe400078efcff */
[C---:B------:R-:W-:Y:S02]  /*08b0*/  LOP3.LUT R9, R0.reuse, 0x800, RZ, 0xfc, !PT ;  /* 0x0000080000097812 */ /* 0x040fe400078efcff */
[----:B------:R-:W-:Y:S02]  /*08c0*/  LOP3.LUT R10, R0, 0xa00, RZ, 0xfc, !PT ;  /* 0x00000a00000a7812 */ /* 0x000fe400078efcff */
[----:B------:R-:W-:Y:S02]  /*08d0*/  LOP3.LUT R50, R50, R11, RZ, 0xfc, !PT ;  /* 0x0000000b32327212 */ /* 0x000fe400078efcff */
[----:B------:R-:W-:Y:S02]  /*08e0*/  LOP3.LUT R11, R0, 0x1800, RZ, 0xfc, !PT ;  /* 0x00001800000b7812 */ /* 0x000fe400078efcff */
[----:B------:R-:W-:-:S02]  /*08f0*/  LOP3.LUT R8, R8, 0xffff, RZ, 0xc0, !PT ;  /* 0x0000ffff08087812 */ /* 0x000fc400078ec0ff */
[----:B------:R-:W-:Y:S02]  /*0900*/  LOP3.LUT R9, R9, 0xffff, RZ, 0xc0, !PT ;  /* 0x0000ffff09097812 */ /* 0x000fe400078ec0ff */
[----:B------:R-:W-:Y:S01]  /*0910*/  LOP3.LUT R10, R10, 0xffff, RZ, 0xc0, !PT ;  /* 0x0000ffff0a0a7812 */ /* 0x000fe200078ec0ff */
[----:B------:R-:W-:Y:S01]  /*0920*/  IMAD R8, R8, 0x71d, RZ ;  /* 0x0000071d08087824 */ /* 0x000fe200078e02ff */
[----:B------:R-:W-:Y:S01]  /*0930*/  LOP3.LUT R12, R0, 0x1a00, RZ, 0xfc, !PT ;  /* 0x00001a00000c7812 */ /* 0x000fe200078efcff */
[----:B------:R-:W-:Y:S01]  /*0940*/  IMAD R9, R9, 0xe39, RZ ;  /* 0x00000e3909097824 */ /* 0x000fe200078e02ff */
[----:B------:R-:W-:Y:S01]  /*0950*/  LOP3.LUT R11, R11, 0xffff, RZ, 0xc0, !PT ;  /* 0x0000ffff0b0b7812 */ /* 0x000fe200078ec0ff */
[----:B------:R-:W-:Y:S01]  /*0960*/  IMAD R10, R10, 0xe39, RZ ;  /* 0x00000e390a0a7824 */ /* 0x000fe200078e02ff */
[----:B------:R-:W-:Y:S02]  /*0970*/  LOP3.LUT R13, R0, 0x1c00, RZ, 0xfc, !PT ;  /* 0x00001c00000d7812 */ /* 0x000fe400078efcff */
[----:B------:R-:W-:Y:S01]  /*0980*/  LOP3.LUT R12, R12, 0xffff, RZ, 0xc0, !PT ;  /* 0x0000ffff0c0c7812 */ /* 0x000fe200078ec0ff */
[----:B------:R-:W-:Y:S01]  /*0990*/  IMAD R11, R11, 0xe39, RZ ;  /* 0x00000e390b0b7824 */ /* 0x000fe200078e02ff */
[----:B------:R-:W-:-:S02]  /*09a0*/  LOP3.LUT R13, R13, 0xffff, RZ, 0xc0, !PT ;  /* 0x0000ffff0d0d7812 */ /* 0x000fc400078ec0ff */
[----:B------:R-:W-:Y:S01]  /*09b0*/  SHF.R.U32.HI R8, RZ, 0x10, R8 ;  /* 0x00000010ff087819 */ /* 0x000fe20000011608 */
[----:B------:R-:W-:Y:S01]  /*09c0*/  IMAD R12, R12, 0xe39, RZ ;  /* 0x00000e390c0c7824 */ /* 0x000fe200078e02ff */
        /* <DEDUP_REMOVED lines=8> */
[----:B------:R-:W-:Y:S01]  /*0a50*/  LOP3.LUT R5, R5, 0xffff, RZ, 0xc0, !PT ;  /* 0x0000ffff05057812 */ /* 0x000fe200078ec0ff */
[----:B------:R-:W-:Y:S01]  /*0a60*/  IMAD R12, R11, 0x900, RZ ;  /* 0x000009000b0c7824 */ /* 0x000fe200078e02ff */
[----:B------:R-:W-:Y:S01]  /*0a70*/  LOP3.LUT R10, R7, 0xffff, RZ, 0xc0, !PT ;  /* 0x0000ffff070a7812 */ /* 0x000fe200078ec0ff */
[----:B------:R-:W-:Y:S01]  /*0a80*/  IMAD R13, R13, 0x900, RZ ;  /* 0x000009000d0d7824 */ /* 0x000fe200078e02ff */
[----:B------:R-:W-:-:S02]  /*0a90*/  LOP3.LUT R62, R8, R5, RZ, 0xfc, !PT ;  /* 0x00000005083e7212 */ /* 0x000fc400078efcff */
[----:B------:R-:W-:Y:S02]  /*0aa0*/  LOP3.LUT R55, R6, 0xffff, RZ, 0xc0, !PT ;  /* 0x0000ffff06377812 */ /* 0x000fe400078ec0ff */
[----:B------:R-:W-:Y:S02]  /*0ab0*/  LOP3.LUT R60, R9, R10, RZ, 0xfc, !PT ;  /* 0x0000000a093c7212 */ /* 0x000fe400078efcff */
[C---:B------:R-:W-:Y:S02]  /*0ac0*/  LOP3.LUT R8, R0.reuse, 0x1e00, RZ, 0xfc, !PT ;  /* 0x00001e0000087812 */ /* 0x040fe400078efcff */
[C---:B------:R-:W-:Y:S02]  /*0ad0*/  LOP3.LUT R6, R0.reuse, 0xe00, RZ, 0xfc, !PT ;  /* 0x00000e0000067812 */ /* 0x040fe400078efcff */
[----:B------:R-:W-:Y:S02]  /*0ae0*/  LOP3.LUT R9, R0, 0x2000, RZ, 0xfc, !PT ;  /* 0x0000200000097812 */ /* 0x000fe400078efcff */
[----:B------:R-:W-:-:S02]  /*0af0*/  LOP3.LUT R59, R12, R5, RZ, 0xfc, !PT ;  /* 0x000000050c3b7212 */ /* 0x000fc400078efcff */
[----:B------:R-:W-:Y:S02]  /*0b00*/  LOP3.LUT R5, R0, 0xc00, RZ, 0xfc, !PT ;  /* 0x00000c0000057812 */ /* 0x000fe400078efcff */
[----:B------:R-:W-:Y:S02]  /*0b10*/  LOP3.LUT R8, R8, 0xffff, RZ, 0xc0, !PT ;  /* 0x0000ffff08087812 */ /* 0x000fe400078ec0ff */
[----:B------:R-:W-:Y:S02]  /*0b20*/  LOP3.LUT R57, R13, R10, RZ, 0xfc, !PT ;  /* 0x0000000a0d397212 */ /* 0x000fe400078efcff */
[----:B------:R-:W-:Y:S01]  /*0b30*/  LOP3.LUT R6, R6, 0xffff, RZ, 0xc0, !PT ;  /* 0x0000ffff06067812 */ /* 0x000fe200078ec0ff */
[----:B------:R-:W-:Y:S01]  /*0b40*/  IMAD R8, R8, 0xe39, RZ ;  /* 0x00000e3908087824 */ /* 0x000fe200078e02ff */
[----:B------:R-:W-:Y:S02]  /*0b50*/  LOP3.LUT R9, R9, 0xffff, RZ, 0xc0, !PT ;  /* 0x0000ffff09097812 */ /* 0x000fe400078ec0ff */
[----:B------:R-:W-:Y:S01]  /*0b60*/  LOP3.LUT R7, R0, 0x1000, RZ, 0xfc, !PT ;  /* 0x0000100000077812 */ /* 0x000fe200078efcff */
[----:B------:R-:W-:Y:S01]  /*0b70*/  IMAD R6, R6, 0xe39, RZ ;  /* 0x00000e3906067824 */ /* 0x000fe200078e02ff */
[----:B------:R-:W-:Y:S01]  /*0b80*/  LOP3.LUT R10, R0, 0x2200, RZ, 0xfc, !PT ;  /* 0x00002200000a7812 */ /* 0x000fe200078efcff */
[----:B------:R-:W-:Y:S01]  /*0b90*/  IMAD R9, R9, 0xe39, RZ ;  /* 0x00000e3909097824 */ /* 0x000fe200078e02ff */
[----:B------:R-:W-:-:S02]  /*0ba0*/  LOP3.LUT R5, R5, 0xffff, RZ, 0xc0, !PT ;  /* 0x0000ffff05057812 */ /* 0x000fc400078ec0ff */
[----:B------:R-:W-:Y:S02]  /*0bb0*/  LOP3.LUT R7, R7, 0xffff, RZ, 0xc0, !PT ;  /* 0x0000ffff07077812 */ /* 0x000fe400078ec0ff */
        /* <DEDUP_REMOVED lines=21> */
[----:B------:R-:W-:Y:S02]  /*0d10*/  LOP3.LUT R51, R8, R3, RZ, 0xfc, !PT ;  /* 0x0000000308337212 */ /* 0x000fe400078efcff */
[----:B------:R-:W-:Y:S02]  /*0d20*/  LOP3.LUT R4, R4, 0xffff, RZ, 0xc0, !PT ;  /* 0x0000ffff04047812 */ /* 0x000fe400078ec0ff */
[----:B------:R-:W-:Y:S02]  /*0d30*/  SHF.L.U32 R3, R0, 0x4, RZ ;  /* 0x0000000400037819 */ /* 0x000fe400000006ff */
[-C--:B------:R-:W-:Y:S02]  /*0d40*/  LOP3.LUT R56, R5, R2.reuse, RZ, 0xfc, !PT ;  /* 0x0000000205387212 */ /* 0x080fe400078efcff */
[----:B------:R-:W-:Y:S01]  /*0d50*/  LOP3.LUT R53, R53, R2, RZ, 0xfc, !PT ;  /* 0x0000000235357212 */ /* 0x000fe200078efcff */
[----:B------:R-:W-:Y:S01]  /*0d60*/  HFMA2 R2, -RZ, RZ, 0, 0 ;  /* 0x00000000ff027431 */ /* 0x000fe200000001ff */
[----:B------:R-:W-:-:S02]  /*0d70*/  LOP3.LUT R58, R58, R55, RZ, 0xfc, !PT ;  /* 0x000000373a3a7212 */ /* 0x000fc400078efcff */
[----:B------:R-:W-:Y:S02]  /*0d80*/  LOP3.LUT R55, R14, R55, RZ, 0xfc, !PT ;  /* 0x000000370e377212 */ /* 0x000fe400078efcff */
[-C--:B------:R-:W-:Y:S02]  /*0d90*/  LOP3.LUT R52, R7, R4.reuse, RZ, 0xfc, !PT ;  /* 0x0000000407347212 */ /* 0x080fe400078efcff */
[----:B------:R-:W-:Y:S02]  /*0da0*/  LOP3.LUT R49, R49, R4, RZ, 0xfc, !PT ;  /* 0x0000000431317212 */ /* 0x000fe400078efcff */
[----:B------:R-:W-:Y:S02]  /*0db0*/  ISETP.GT.U32.AND P1, PT, R0, 0x3f, PT ;  /* 0x0000003f0000780c */ /* 0x000fe40003f24070 */
[----:B------:R-:W-:Y:S02]  /*0dc0*/  SHF.R.U32.HI R48, RZ, 0x1, R0 ;  /* 0x00000001ff307819 */ /* 0x000fe40000011600 */
[----:B------:R-:W-:-:S02]  /*0dd0*/  LOP3.LUT R3, R3, 0x10, RZ, 0xc0, !PT ;  /* 0x0000001003037812 */ /* 0x000fc400078ec0ff */
[----:B------:R-:W-:Y:S02]  /*0de0*/  IADD3 R69, PT, PT, R69, -0xf, RZ ;  /* 0xfffffff145457810 */ /* 0x000fe40007ffe0ff */
[----:B---3--:R-:W-:-:S07]  /*0df0*/  LOP3.LUT R67, R67, 0xffff, RZ, 0xc0, !PT ;  /* 0x0000ffff43437812 */ /* 0x008fce00078ec0ff */
.L_x_2:
[----:B------:R-:W0:Y:S01]  /*0e00*/  LDC.64 R4, c[0x0][0x388] ;  /* 0x0000e200ff047b82 */ /* 0x000e220000000a00 */
[C---:B------:R-:W-:Y:S02]  /*0e10*/  IMAD R11, R2.reuse, 0x24, R67 ;  /* 0x00000024020b7824 */ /* 0x040fe400078e0243 */
[C---:B------:R-:W-:Y:S02]  /*0e20*/  IMAD R19, R2.reuse, 0x24, R65 ;  /* 0x0000002402137824 */ /* 0x040fe400078e0241 */
[C---:B------:R-:W-:Y:S02]  /*0e30*/  IMAD R15, R2.reuse, 0x24, R63 ;  /* 0x00000024020f7824 */ /* 0x040fe400078e023f */
[C---:B------:R-:W-:Y:S02]  /*0e40*/  IMAD R13, R2.reuse, 0x24, R62 ;  /* 0x00000024020d7824 */ /* 0x040fe400078e023e */
[C---:B------:R-:W-:Y:S02]  /*0e50*/  IMAD R7, R2.reuse, 0x24, R60 ;  /* 0x0000002402077824 */ /* 0x040fe400078e023c */
[----:B------:R-:W-:-:S02]  /*0e60*/  IMAD R9, R2, 0x24, R58 ;  /* 0x0000002402097824 */ /* 0x000fc400078e023a */
[C---:B------:R-:W-:Y:S02]  /*0e70*/  IMAD R21, R2.reuse, 0x24, R56 ;  /* 0x0000002402157824 */ /* 0x040fe400078e0238 */
[----:B------:R-:W-:Y:S02]  /*0e80*/  IMAD R27, R2, 0x24, R54 ;  /* 0x00000024021b7824 */ /* 0x000fe400078e0236 */
[----:B0-----:R-:W-:-:S04]  /*0e90*/  IMAD.WIDE.U32 R10, R11, 0x4, R4 ;  /* 0x000000040b0a7825 */ /* 0x001fc800078e0004 */
[--C-:B------:R-:W-:Y:S01]  /*0ea0*/  IMAD.WIDE.U32 R18, R19, 0x4, R4.reuse ;  /* 0x0000000413127825 */ /* 0x100fe200078e0004 */
[----:B------:R-:W5:Y:S03]  /*0eb0*/  LDG.E.CONSTANT R28, desc[UR8][R10.64] ;  /* 0x000000080a1c7981 */ /* 0x000f66000c1e9900 */
[--C-:B------:R-:W-:Y:S01]  /*0ec0*/  IMAD.WIDE.U32 R14, R15, 0x4, R4.reuse ;  /* 0x000000040f0e7825 */ /* 0x100fe200078e0004 */
[----:B------:R0:W5:Y:S03]  /*0ed0*/  LDG.E.CONSTANT R22, desc[UR8][R10.64+0x120000] ;  /* 0x120000080a167981 */ /* 0x000166000c1e9900 */
[--C-:B------:R-:W-:Y:S01]  /*0ee0*/  IMAD.WIDE.U32 R12, R13, 0x4, R4.reuse ;  /* 0x000000040d0c7825 */ /* 0x100fe200078e0004 */
[----:B------:R1:W5:Y:S03]  /*0ef0*/  LDG.E.CONSTANT R16, desc[UR8][R18.64] ;  /* 0x0000000812107981 */ /* 0x000366000c1e9900 */
[--C-:B------:R-:W-:Y:S01]  /*0f00*/  IMAD.WIDE.U32 R6, R7, 0x4, R4.reuse ;  /* 0x0000000407067825 */ /* 0x100fe200078e0004 */
[----:B------:R-:W5:Y:S03]  /*0f10*/  LDG.E.CONSTANT R29, desc[UR8][R14.64] ;  /* 0x000000080e1d7981 */ /* 0x000f66000c1e9900 */
[--C-:B------:R-:W-:Y:S01]  /*0f20*/  IMAD.WIDE.U32 R8, R9, 0x4, R4.reuse ;  /* 0x0000000409087825 */ /* 0x100fe200078e0004 */
[----:B------:R2:W5:Y:S03]  /*0f30*/  LDG.E.CONSTANT R30, desc[UR8][R12.64] ;  /* 0x000000080c1e7981 */ /* 0x000566000c1e9900 */
[----:B0-----:R-:W-:Y:S01]  /*0f40*/  IMAD.WIDE.U32 R10, R21, 0x4, R4 ;  /* 0x00000004150a7825 */ /* 0x001fe200078e0004 */
[----:B------:R0:W5:Y:S03]  /*0f50*/  LDG.E.CONSTANT R31, desc[UR8][R6.64] ;  /* 0x00000008061f7981 */ /* 0x000166000c1e9900 */
[C---:B------:R-:W-:Y:S01]  /*0f60*/  IMAD R25, R2.reuse, 0x24, R52 ;  /* 0x0000002402197824 */ /* 0x040fe200078e0234 */
[----:B------:R3:W5:Y:S01]  /*0f70*/  LDG.E.CONSTANT R32, desc[UR8][R8.64] ;  /* 0x0000000808207981 */ /* 0x000762000c1e9900 */
[----:B------:R-:W-:-:S02]  /*0f80*/  IMAD R21, R2, 0x24, R50 ;  /* 0x0000002402157824 */ /* 0x000fc400078e0232 */
[C---:B-1----:R-:W-:Y:S01]  /*0f90*/  IMAD R19, R2.reuse, 0x24, R61 ;  /* 0x0000002402137824 */ /* 0x042fe200078e023d */
[----:B------:R1:W5:Y:S01]  /*0fa0*/  LDG.E.CONSTANT R33, desc[UR8][R10.64] ;  /* 0x000000080a217981 */ /* 0x000362000c1e9900 */
[C---:B------:R-:W-:Y:S02]  /*0fb0*/  IMAD R37, R2.reuse, 0x24, R59 ;  /* 0x0000002402257824 */ /* 0x040fe400078e023b */
[C---:B------:R-:W-:Y:S02]  /*0fc0*/  IMAD R39, R2.reuse, 0x24, R57 ;  /* 0x0000002402277824 */ /* 0x040fe400078e0239 */
[C---:B------:R-:W-:Y:S02]  /*0fd0*/  IMAD R41, R2.reuse, 0x24, R55 ;  /* 0x0000002402297824 */ /* 0x040fe400078e0237 */
[C---:B--2---:R-:W-:Y:S02]  /*0fe0*/  IMAD R13, R2.reuse, 0x24, R53 ;  /* 0x00000024020d7824 */ /* 0x044fe400078e0235 */
[----:B------:R-:W-:-:S02]  /*0ff0*/  IMAD R15, R2, 0x24, R51 ;  /* 0x00000024020f7824 */ /* 0x000fc400078e0233 */
[----:B------:R-:W-:Y:S02]  /*1000*/  IMAD R35, R2, 0x24, R49 ;  /* 0x0000002402237824 */ /* 0x000fe400078e0231 */
[----:B------:R-:W-:-:S04]  /*1010*/  IMAD.WIDE.U32 R26, R27, 0x4, R4 ;  /* 0x000000041b1a7825 */ /* 0x000fc800078e0004 */
[--C-:B------:R-:W-:Y:S01]  /*1020*/  IMAD.WIDE.U32 R24, R25, 0x4, R4.reuse ;  /* 0x0000000419187825 */ /* 0x100fe200078e0004 */
[----:B------:R-:W2:Y:S03]  /*1030*/  S2R R34, SR_CgaCtaId ;  /* 0x0000000000227919 */ /* 0x000ea60000008800 */
[--C-:B------:R-:W-:Y:S01]  /*1040*/  IMAD.WIDE.U32 R20, R21, 0x4, R4.reuse ;  /* 0x0000000415147825 */ /* 0x100fe200078e0004 */
[----:B------:R4:W5:Y:S03]  /*1050*/  LDG.E.CONSTANT R26, desc[UR8][R26.64] ;  /* 0x000000081a1a7981 */ /* 0x000966000c1e9900 */
[--C-:B------:R-:W-:Y:S01]  /*1060*/  IMAD.WIDE.U32 R18, R19, 0x4, R4.reuse ;  /* 0x0000000413127825 */ /* 0x100fe200078e0004 */
[----:B------:R4:W5:Y:S03]  /*1070*/  LDG.E.CONSTANT R24, desc[UR8][R24.64] ;  /* 0x0000000818187981 */ /* 0x000966000c1e9900 */
[--C-:B0-----:R-:W-:Y:S01]  /*1080*/  IMAD.WIDE.U32 R6, R37, 0x4, R4.reuse ;  /* 0x0000000425067825 */ /* 0x101fe200078e0004 */
[----:B------:R-:W5:Y:S03]  /*1090*/  LDG.E.CONSTANT R20, desc[UR8][R20.64] ;  /* 0x0000000814147981 */ /* 0x000f66000c1e9900 */
[----:B---3--:R-:W-:-:S04]  /*10a0*/  IMAD.WIDE.U32 R8, R39, 0x4, R4 ;  /* 0x0000000427087825 */ /* 0x008fc800078e0004 */
[--C-:B-1----:R-:W-:Y:S01]  /*10b0*/  IMAD.WIDE.U32 R10, R41, 0x4, R4.reuse ;  /* 0x00000004290a7825 */ /* 0x102fe200078e0004 */
[----:B------:R-:W5:Y:S03]  /*10c0*/  LDG.E.CONSTANT R6, desc[UR8][R6.64] ;  /* 0x0000000806067981 */ /* 0x000f66000c1e9900 */
[--C-:B------:R-:W-:Y:S01]  /*10d0*/  IMAD.WIDE.U32 R12, R13, 0x4, R4.reuse ;  /* 0x000000040d0c7825 */ /* 0x100fe200078e0004 */
[----:B------:R-:W5:Y:S03]  /*10e0*/  LDG.E.CONSTANT R8, desc[UR8][R8.64] ;  /* 0x0000000808087981 */ /* 0x000f66000c1e9900 */
[--C-:B------:R-:W-:Y:S01]  /*10f0*/  IMAD.WIDE.U32 R14, R15, 0x4, R4.reuse ;  /* 0x000000040f0e7825 */ /* 0x100fe200078e0004 */
[----:B------:R-:W5:Y:S03]  /*1100*/  LDG.E.CONSTANT R10, desc[UR8][R10.64] ;  /* 0x000000080a0a7981 */ /* 0x000f66000c1e9900 */
[----:B------:R-:W-:Y:S01]  /*1110*/  IMAD.WIDE.U32 R4, R35, 0x4, R4 ;  /* 0x0000000423047825 */ /* 0x000fe200078e0004 */
[----:B------:R-:W5:Y:S04]  /*1120*/  LDG.E.CONSTANT R68, desc[UR8][R12.64] ;  /* 0x000000080c447981 */ /* 0x000f68000c1e9900 */
[----:B------:R-:W5:Y:S04]  /*1130*/  LDG.E.CONSTANT R14, desc[UR8][R14.64] ;  /* 0x000000080e0e7981 */ /* 0x000f68000c1e9900 */
[----:B------:R-:W5:Y:S01]  /*1140*/  LDG.E.CONSTANT R70, desc[UR8][R4.64] ;  /* 0x0000000804467981 */ /* 0x000f62000c1e9900 */
[----:B----4-:R-:W-:Y:S01]  /*1150*/  MOV R27, 0x400 ;  /* 0x00000400001b7802 */ /* 0x010fe20000000f00 */
[----:B------:R-:W-:Y:S02]  /*1160*/  BSSY.RECONVERGENT B0, `(.L_x_0) ;  /* 0x0000011000007945 */ /* 0x000fe40003800200 */
[----:B------:R0:W5:Y:S01]  /*1170*/  LDG.E.CONSTANT R18, desc[UR8][R18.64] ;  /* 0x0000000812127981 */ /* 0x000162000c1e9900 */
[----:B------:R-:W-:-:S04]  /*1180*/  IADD3 R25, PT, PT, R27, 0x100, RZ ;  /* 0x000001001b197810 */ /* 0x000fc80007ffe0ff */
[----:B--2---:R-:W-:-:S04]  /*1190*/  LEA R25, R34, R25, 0x18 ;  /* 0x0000001922197211 */ /* 0x004fc800078ec0ff */
[----:B0-----:R-:W-:Y:S01]  /*11a0*/  LEA R19, R0, R25, 0x2 ;  /* 0x0000001900137211 */ /* 0x001fe200078e10ff */
[----:B------:R-:W-:Y:S06]  /*11b0*/  BAR.SYNC.DEFER_BLOCKING 0x0 ;  /* 0x0000000000007b1d */ /* 0x000fec0000010000 */
[----:B------:R-:W-:Y:S05]  /*11c0*/  @P1 BRA `(.L_x_1) ;  /* 0x0000000000281947 */ /* 0x000fea0003800000 */
[----:B------:R-:W0:Y:S01]  /*11d0*/  @!P0 LDC.64 R4, c[0x0][0x380] ;  /* 0x0000e000ff048b82 */ /* 0x000e220000000a00 */
[----:B------:R-:W-:Y:S02]  /*11e0*/  HFMA2 R7, -RZ, RZ, 0, 0 ;  /* 0x00000000ff077431 */ /* 0x000fe400000001ff */
[----:B------:R-:W-:-:S04]  /*11f0*/  @!P0 IMAD R9, R2, 0x310, R69 ;  /* 0x0000031002098824 */ /* 0x000fc800078e0245 */
[----:B0-----:R-:W-:-:S05]  /*1200*/  @!P0 IMAD.WIDE R4, R9, 0x4, R4 ;  /* 0x0000000409048825 */ /* 0x001fca00078e0204 */
[----:B------:R-:W2:Y:S01]  /*1210*/  @!P0 LDG.E.CONSTANT R7, desc[UR8][R4.64] ;  /* 0x0000000804078981 */ /* 0x000ea2000c1e9900 */
[----:B------:R-:W0:Y:S01]  /*1220*/  S2UR UR6, SR_CgaCtaId ;  /* 0x00000000000679c3 */ /* 0x000e220000008800 */
[----:B------:R-:W-:Y:S02]  /*1230*/  UMOV UR5, 0x400 ;  /* 0x0000040000057882 */ /* 0x000fe40000000000 */
[----:B0-----:R-:W-:-:S06]  /*1240*/  ULEA UR5, UR6, UR5, 0x18 ;  /* 0x0000000506057291 */ /* 0x001fcc000f8ec0ff */
[----:B------:R-:W-:-:S05]  /*1250*/  LEA R12, R0, UR5, 0x2 ;  /* 0x00000005000c7c11 */ /* 0x000fca000f8e10ff */
[----:B--2---:R0:W-:Y:S02]  /*1260*/  STS [R12], R7 ;  /* 0x000000070c007388 */ /* 0x0041e40000000800 */
.L_x_1:
[----:B------:R-:W-:Y:S05]  /*1270*/  BSYNC.RECONVERGENT B0 ;  /* 0x0000000000007941 */ /* 0x000fea0003800200 */
.L_x_0:
[----:B-----5:R-:W-:Y:S01]  /*1280*/  STS [R19], R28 ;  /* 0x0000001c13007388 */ /* 0x020fe20000000800 */
[----:B------:R-:W-:Y:S01]  /*1290*/  IMAD R66, R48, 0x90, R25 ;  /* 0x0000009030427824 */ /* 0x000fe200078e0219 */
[----:B------:R-:W-:Y:S02]  /*12a0*/  IADD3 R2, PT, PT, R2, 0x1, RZ ;  /* 0x0000000102027810 */ /* 0x000fe40007ffe0ff */
[----:B------:R-:W-:Y:S02]  /*12b0*/  STS [R19+0x4800], R22 ;  /* 0x0048001613007388 */ /* 0x000fe40000000800 */
[----:B------:R-:W-:Y:S02]  /*12c0*/  ISETP.NE.AND P2, PT, R2, 0x40, PT ;  /* 0x000000400200780c */ /* 0x000fe40003f45270 */
[----:B------:R-:W-:Y:S04]  /*12d0*/  STS [R19+0x800], R16 ;  /* 0x0008001013007388 */ /* 0x000fe80000000800 */
        /* <DEDUP_REMOVED lines=14> */
[----:B------:R-:W-:Y:S01]  /*13c0*/  STS [R19+0x8800], R70 ;  /* 0x0088004613007388 */ /* 0x000fe20000000800 */
[----:B------:R-:W-:Y:S06]  /*13d0*/  BAR.SYNC.DEFER_BLOCKING 0x0 ;  /* 0x0000000000007b1d */ /* 0x000fec0000010000 */
[----:B------:R-:W-:Y:S04]  /*13e0*/  LDS.128 R28, [R3+UR4] ;  /* 0x00000004031c7984 */ /* 0x000fe80008000c00 */
[----:B------:R-:W1:Y:S04]  /*13f0*/  LDS.128 R32, [R66] ;  /* 0x0000000042207984 */ /* 0x000e680000000c00 */
[----:B------:R-:W2:Y:S04]  /*1400*/  LDS.128 R36, [R3+UR4+0x10] ;  /* 0x0000100403247984 */ /* 0x000ea80008000c00 */
[----:B------:R-:W-:Y:S04]  /*1410*/  LDS.128 R40, [R3+UR4+0x20] ;  /* 0x0000200403287984 */ /* 0x000fe80008000c00 */
[----:B------:R-:W3:Y:S04]  /*1420*/  LDS.128 R44, [R66+0x10] ;  /* 0x00001000422c7984 */ /* 0x000ee80000000c00 */
[----:B0-----:R-:W0:Y:S04]  /*1430*/  LDS.128 R4, [R66+0x20] ;  /* 0x0000200042047984 */ /* 0x001e280000000c00 */
[----:B------:R-:W4:Y:S04]  /*1440*/  LDS.128 R8, [R3+UR4+0x40] ;  /* 0x0000400403087984 */ /* 0x000f280008000c00 */
[----:B------:R-:W-:Y:S04]  /*1450*/  LDS.128 R12, [R3+UR4+0x60] ;  /* 0x00006004030c7984 */ /* 0x000fe80008000c00 */
[----:B------:R-:W-:Y:S01]  /*1460*/  LDS.128 R24, [R66+0x40] ;  /* 0x0000400042187984 */ /* 0x000fe20000000c00 */
[----:B-1----:R-:W-:Y:S01]  /*1470*/  FFMA R17, R28, R32, R17 ;  /* 0x000000201c117223 */ /* 0x002fe20000000011 */
[----:B------:R-:W-:-:S02]  /*1480*/  FFMA R32, R32, R29, R23 ;  /* 0x0000001d20207223 */ /* 0x000fc40000000017 */
[----:B------:R-:W-:Y:S01]  /*1490*/  LDS.128 R20, [R3+UR4+0x50] ;  /* 0x0000500403147984 */ /* 0x000fe20008000c00 */
[----:B--2---:R-:W-:Y:S01]  /*14a0*/  FFMA R17, R36, R35, R17 ;  /* 0x0000002324117223 */ /* 0x004fe20000000011 */
[----:B------:R-:W-:-:S03]  /*14b0*/  FFMA R35, R35, R37, R32 ;  /* 0x0000002523237223 */ /* 0x000fc60000000020 */
[----:B---3--:R-:W-:Y:S01]  /*14c0*/  FFMA R40, R40, R46, R17 ;  /* 0x0000002e28287223 */ /* 0x008fe20000000011 */
[----:B------:R-:W-:Y:S01]  /*14d0*/  FFMA R46, R46, R41, R35 ;  /* 0x000000292e2e7223 */ /* 0x000fe20000000023 */
[----:B------:R-:W1:Y:S02]  /*14e0*/  LDS.128 R16, [R66+0x30] ;  /* 0x0000300042107984 */ /* 0x000e640000000c00 */
[----:B------:R-:W-:Y:S01]  /*14f0*/  FFMA R40, R29, R33, R40 ;  /* 0x000000211d287223 */ /* 0x000fe20000000028 */
[----:B------:R-:W-:-:S03]  /*1500*/  FFMA R33, R33, R30, R46 ;  /* 0x0000001e21217223 */ /* 0x000fc6000000002e */
[----:B------:R-:W-:Y:S01]  /*1510*/  FFMA R40, R37, R44, R40 ;  /* 0x0000002c25287223 */ /* 0x000fe20000000028 */
[----:B------:R-:W-:-:S03]  /*1520*/  FFMA R44, R44, R38, R33 ;  /* 0x000000262c2c7223 */ /* 0x000fc60000000021 */
[----:B------:R-:W-:Y:S01]  /*1530*/  FFMA R41, R41, R47, R40 ;  /* 0x0000002f29297223 */ /* 0x000fe20000000028 */
[----:B------:R-:W-:-:S03]  /*1540*/  FFMA R47, R47, R42, R44 ;  /* 0x0000002a2f2f7223 */ /* 0x000fc6000000002c */
[----:B------:R-:W-:Y:S01]  /*1550*/  FFMA R41, R30, R34, R41 ;  /* 0x000000221e297223 */ /* 0x000fe20000000029 */
[----:B------:R-:W-:Y:S02]  /*1560*/  FFMA R34, R34, R31, R47 ;  /* 0x0000001f22227223 */ /* 0x000fe4000000002f */
[----:B------:R-:W2:Y:S01]  /*1570*/  LDS.128 R28, [R3+UR4+0x80] ;  /* 0x00008004031c7984 */ /* 0x000ea20008000c00 */
[----:B------:R-:W-:Y:S01]  /*1580*/  FFMA R41, R38, R45, R41 ;  /* 0x0000002d26297223 */ /* 0x000fe20000000029 */
[----:B------:R-:W-:Y:S02]  /*1590*/  FFMA R34, R45, R39, R34 ;  /* 0x000000272d227223 */ /* 0x000fe40000000022 */
[----:B------:R-:W-:Y:S01]  /*15a0*/  LDS.128 R36, [R66+0x50] ;  /* 0x0000500042247984 */ /* 0x000fe20000000c00 */
[C---:B0-----:R-:W-:Y:S01]  /*15b0*/  FFMA R41, R4.reuse, R42, R41 ;  /* 0x0000002a04297223 */ /* 0x041fe20000000029 */
[----:B------:R-:W-:Y:S02]  /*15c0*/  FFMA R34, R4, R43, R34 ;  /* 0x0000002b04227223 */ /* 0x000fe40000000022 */
[----:B------:R-:W-:Y:S01]  /*15d0*/  LDS.128 R44, [R66+0x60] ;  /* 0x00006000422c7984 */ /* 0x000fe20000000c00 */
[----:B----4-:R-:W-:Y:S01]  /*15e0*/  FFMA R41, R8, R5, R41 ;  /* 0x0000000508297223 */ /* 0x010fe20000000029 */
[----:B------:R-:W-:-:S02]  /*15f0*/  FFMA R5, R5, R9, R34 ;  /* 0x0000000905057223 */ /* 0x000fc40000000022 */
[----:B------:R-:W0:Y:S01]  /*1600*/  LDS.128 R32, [R3+UR4+0x90] ;  /* 0x0000900403207984 */ /* 0x000e220008000c00 */
[----:B-1----:R-:W-:Y:S01]  /*1610*/  FFMA R41, R20, R16, R41 ;  /* 0x0000001014297223 */ /* 0x002fe20000000029 */
[----:B------:R-:W-:-:S03]  /*1620*/  FFMA R16, R16, R21, R5 ;  /* 0x0000001510107223 */ /* 0x000fc60000000005 */
[----:B------:R-:W-:Y:S01]  /*1630*/  FFMA R12, R12, R19, R41 ;  /* 0x000000130c0c7223 */ /* 0x000fe20000000029 */
[----:B------:R-:W-:Y:S01]  /*1640*/  FFMA R19, R19, R13, R16 ;  /* 0x0000000d13137223 */ /* 0x000fe20000000010 */
[----:B------:R-:W1:Y:S02]  /*1650*/  LDS.128 R40, [R3+UR4+0xa0] ;  /* 0x0000a00403287984 */ /* 0x000e640008000c00 */
[----:B------:R-:W-:Y:S01]  /*1660*/  FFMA R12, R9, R6, R12 ;  /* 0x00000006090c7223 */ /* 0x000fe2000000000c */
[----:B------:R-:W-:-:S03]  /*1670*/  FFMA R6, R6, R10, R19 ;  /* 0x0000000a06067223 */ /* 0x000fc60000000013 */
[----:B------:R-:W-:Y:S01]  /*1680*/  FFMA R21, R21, R17, R12 ;  /* 0x0000001115157223 */ /* 0x000fe2000000000c */
[----:B------:R-:W-:-:S03]  /*1690*/  FFMA R17, R17, R22, R6 ;  /* 0x0000001611117223 */ /* 0x000fc60000000006 */
[C---:B------:R-:W-:Y:S01]  /*16a0*/  FFMA R21, R24.reuse, R13, R21 ;  /* 0x0000000d18157223 */ /* 0x040fe20000000015 */
[----:B------:R-:W-:-:S03]  /*16b0*/  FFMA R24, R24, R14, R17 ;  /* 0x0000000e18187223 */ /* 0x000fc60000000011 */
[----:B------:R-:W-:Y:S01]  /*16c0*/  FFMA R21, R10, R7, R21 ;  /* 0x000000070a157223 */ /* 0x000fe20000000015 */
[----:B------:R-:W-:Y:S02]  /*16d0*/  FFMA R11, R7, R11, R24 ;  /* 0x0000000b070b7223 */ /* 0x000fe40000000018 */
[----:B------:R-:W3:Y:S01]  /*16e0*/  LDS.128 R4, [R3+UR4+0xc0] ;  /* 0x0000c00403047984 */ /* 0x000ee20008000c00 */
[----:B------:R-:W-:Y:S01]  /*16f0*/  FFMA R21, R22, R18, R21 ;  /* 0x0000001216157223 */ /* 0x000fe20000000015 */
[----:B------:R-:W-:Y:S02]  /*1700*/  FFMA R18, R18, R23, R11 ;  /* 0x0000001712127223 */ /* 0x000fe4000000000b */
[----:B------:R-:W-:Y:S01]  /*1710*/  LDS.128 R8, [R3+UR4+0xd0] ;  /* 0x0000d00403087984 */ /* 0x000fe20008000c00 */
[----:B------:R-:W-:Y:S01]  /*1720*/  FFMA R21, R14, R25, R21 ;  /* 0x000000190e157223 */ /* 0x000fe20000000015 */
[----:B------:R-:W-:Y:S02]  /*1730*/  FFMA R15, R25, R15, R18 ;  /* 0x0000000f190f7223 */ /* 0x000fe40000000012 */
[----:B------:R-:W-:Y:S01]  /*1740*/  LDS.128 R16, [R66+0x80] ;  /* 0x0000800042107984 */ /* 0x000fe20000000c00 */
[----:B--2---:R-:W-:Y:S01]  /*1750*/  FFMA R21, R28, R26, R21 ;  /* 0x0000001a1c157223 */ /* 0x004fe20000000015 */
[----:B------:R-:W-:-:S02]  /*1760*/  FFMA R26, R26, R29, R15 ;  /* 0x0000001d1a1a7223 */ /* 0x000fc4000000000f */
[----:B------:R-:W2:Y:S01]  /*1770*/  LDS.128 R12, [R66+0x70] ;  /* 0x00007000420c7984 */ /* 0x000ea20000000c00 */
[----:B0-----:R-:W-:Y:S01]  /*1780*/  FFMA R21, R32, R37, R21 ;  /* 0x0000002520157223 */ /* 0x001fe20000000015 */
[----:B------:R-:W-:-:S03]  /*1790*/  FFMA R37, R37, R33, R26 ;  /* 0x0000002125257223 */ /* 0x000fc6000000001a */
[----:B-1----:R-:W-:Y:S01]  /*17a0*/  FFMA R40, R40, R44, R21 ;  /* 0x0000002c28287223 */ /* 0x002fe20000000015 */
[----:B------:R-:W-:Y:S01]  /*17b0*/  FFMA R44, R44, R41, R37 ;  /* 0x000000292c2c7223 */ /* 0x000fe20000000025 */
[----:B------:R-:W0:Y:S02]  /*17c0*/  LDS.128 R20, [R3+UR4+0xe0] ;  /* 0x0000e00403147984 */ /* 0x000e240008000c00 */
[----:B------:R-:W-:Y:S01]  /*17d0*/  FFMA R40, R29, R27, R40 ;  /* 0x0000001b1d287223 */ /* 0x000fe20000000028 */
[----:B------:R-:W-:-:S03]  /*17e0*/  FFMA R27, R27, R30, R44 ;  /* 0x0000001e1b1b7223 */ /* 0x000fc6000000002c */
        /* <DEDUP_REMOVED lines=10> */
[----:B---3--:R-:W-:Y:S01]  /*1890*/  FFMA R25, R4, R47, R25 ;  /* 0x0000002f04197223 */ /* 0x008fe20000000019 */
[----:B------:R-:W-:-:S03]  /*18a0*/  FFMA R47, R47, R5, R46 ;  /* 0x000000052f2f7223 */ /* 0x000fc6000000002e */
[----:B--2---:R-:W-:Y:S01]  /*18b0*/  FFMA R25, R8, R14, R25 ;  /* 0x0000000e08197223 */ /* 0x004fe20000000019 */
[----:B------:R-:W-:-:S03]  /*18c0*/  FFMA R14, R14, R9, R47 ;  /* 0x000000090e0e7223 */ /* 0x000fc6000000002f */
[----:B0-----:R-:W-:Y:S01]  /*18d0*/  FFMA R20, R20, R17, R25 ;  /* 0x0000001114147223 */ /* 0x001fe20000000019 */
        /* <DEDUP_REMOVED lines=12> */
[----:B------:R-:W-:Y:S01]  /*19a0*/  FFMA R23, R19, R23, R16 ;  /* 0x0000001713177223 */ /* 0x000fe20000000010 */
[----:B------:R-:W-:Y:S06]  /*19b0*/  @P2 BRA `(.L_x_2) ;  /* 0xfffffff400102947 */ /* 0x000fec000383ffff */
[----:B------:R-:W-:Y:S01]  /*19c0*/  LOP3.LUT R0, R0, 0x1, RZ, 0xc0, !PT ;  /* 0x0000000100007812 */ /* 0x000fe200078ec0ff */
[----:B------:R-:W0:Y:S01]  /*19d0*/  LDC.64 R2, c[0x0][0x390] ;  /* 0x0000e400ff027b82 */ /* 0x000e220000000a00 */
[----:B------:R-:W-:Y:S02]  /*19e0*/  IMAD R48, R48, 0xc4, R71 ;  /* 0x000000c430307824 */ /* 0x000fe400078e0247 */
[----:B------:R-:W-:-:S03]  /*19f0*/  ISETP.NE.U32.AND P0, PT, R0, 0x1, PT ;  /* 0x000000010000780c */ /* 0x000fc60003f05070 */
[----:B------:R-:W-:-:S10]  /*1a00*/  IADD3 R5, PT, PT, R48, 0xe, RZ ;  /* 0x0000000e30057810 */ /* 0x000fd40007ffe0ff */
[----:B------:R-:W-:-:S04]  /*1a10*/  @P0 IADD3 R5, PT, PT, R48, RZ, RZ ;  /* 0x000000ff30050210 */ /* 0x000fc80007ffe0ff */
[----:B------:R-:W-:-:S05]  /*1a20*/  IADD3 R5, PT, PT, R64, R5, RZ ;  /* 0x0000000540057210 */ /* 0x000fca0007ffe0ff */
[----:B0-----:R-:W-:-:S05]  /*1a30*/  IMAD.WIDE.U32 R2, R5, 0x4, R2 ;  /* 0x0000000405027825 */ /* 0x001fca00078e0002 */
[----:B------:R-:W-:Y:S04]  /*1a40*/  STG.E desc[UR8][R2.64], R17 ;  /* 0x0000001102007986 */ /* 0x000fe8000c101908 */
[----:B------:R-:W-:Y:S01]  /*1a50*/  STG.E desc[UR8][R2.64+0x4], R23 ;  /* 0x0000041702007986 */ /* 0x000fe2000c101908 */
[----:B------:R-:W-:Y:S05]  /*1a60*/  EXIT ;  /* 0x000000000000794d */ /* 0x000fea0003800000 */
.L_x_3:
[----:B------:R-:W-:-:S00]  /*1a70*/  BRA `(.L_x_3) ;  /* 0xfffffffc00fc7947 */ /* 0x000fc0000383ffff */
[----:B------:R-:W-:-:S00]  /*1a80*/  NOP ;  /* 0x0000000000007918 */ /* 0x000fc00000000000 */
[----:B------:R-:W-:-:S00]  /*1a90*/  NOP ;  /* 0x0000000000007918 */ /* 0x000fc00000000000 */
[----:B------:R-:W-:-:S00]  /*1aa0*/  NOP ;  /* 0x0000000000007918 */ /* 0x000fc00000000000 */
[----:B------:R-:W-:-:S00]  /*1ab0*/  NOP ;  /* 0x0000000000007918 */ /* 0x000fc00000000000 */
[----:B------:R-:W-:-:S00]  /*1ac0*/  NOP ;  /* 0x0000000000007918 */ /* 0x000fc00000000000 */
[----:B------:R-:W-:-:S00]  /*1ad0*/  NOP ;  /* 0x0000000000007918 */ /* 0x000fc00000000000 */
[----:B------:R-:W-:-:S00]  /*1ae0*/  NOP ;  /* 0x0000000000007918 */ /* 0x000fc00000000000 */
[----:B------:R-:W-:-:S00]  /*1af0*/  NOP ;  /* 0x0000000000007918 */ /* 0x000fc00000000000 */
.L_x_4:


//--------------------- .nv.shared.candidate4     --------------------------
	.section	.nv.shared.candidate4,"aw",@nobits
	.sectionflags	@""
	.align	4
.nv.shared.candidate4:
	.zero		38144


//--------------------- .nv.shared.reserved.0     --------------------------
	.section	.nv.shared.reserved.0,"aw",@nobits
	.weak		__nv_reservedSMEM_offset_0_alias
	.size		__nv_reservedSMEM_offset_0_alias, 0, 64
	.other		__nv_reservedSMEM_offset_0_alias,@"STO_CUDA_RESERVED_SHARED STV_DEFAULT"
__nv_reservedSMEM_offset_0_alias:
	.zero		0
	.zero		64


//--------------------- .nv.constant0.candidate4  --------------------------
	.section	.nv.constant0.candidate4,"a",@progbits
	.sectionflags	@""
	.align	4
.nv.constant0.candidate4:
	.zero		920


//--------------------- SYMBOLS --------------------------

	.type		.nv.reservedSmem.offset0,@object
	.size		.nv.reservedSmem.offset0,0x4
	.type		.nv.reservedSmem.cap,@object
	.size		.nv.reservedSmem.cap,0x4
